// auto-generated by cutlass_sweep.conv — config: {"arch": "sm_100", "cluster_m": 2, "cluster_n": 1, "conv_kind": "fprop", "dtype": "bf16", "ndim": 3, "tile_k": 32, "tile_m": 64, "tile_n": 64}
#include "cutlass/cutlass.h"
#include "cute/tensor.hpp"
#include "cutlass/kernel_hardware_info.hpp"
#include "cutlass/conv/convolution.h"
#include "cutlass/conv/dispatch_policy.hpp"
#include "cutlass/conv/collective/collective_builder.hpp"
#include "cutlass/conv/kernel/conv_universal.hpp"
#include "cutlass/conv/device/conv_universal_adapter.hpp"
#include "cutlass/epilogue/collective/collective_builder.hpp"

using namespace cute;
using Elem = cutlass::bfloat16_t;
using Acc  = float;
using LayoutAB = cutlass::layout::TensorNDHWC;
using LayoutC  = cutlass::layout::TensorNDHWC;
constexpr auto ConvOp = cutlass::conv::Operator::kFprop;
using TileShape    = Shape<_64, _64, Shape<_32>>;
using ClusterShape = Shape<_2, _1, _1>;

using CollectiveEpilogue = typename cutlass::epilogue::collective::CollectiveBuilder<
    cutlass::arch::Sm100, cutlass::arch::OpClassTensorOp,
    TileShape, ClusterShape,
    cutlass::epilogue::collective::EpilogueTileAuto,
    Acc, Acc,
    Elem, LayoutC, 128 / cutlass::sizeof_bits<Elem>::value,
    Elem, LayoutC, 128 / cutlass::sizeof_bits<Elem>::value,
    cutlass::epilogue::collective::EpilogueScheduleAuto
  >::CollectiveOp;

using CollectiveMainloop = typename cutlass::conv::collective::CollectiveBuilder<
    cutlass::arch::Sm100, cutlass::arch::OpClassTensorOp, ConvOp,
    Elem, LayoutAB, 128 / cutlass::sizeof_bits<Elem>::value,
    Elem, LayoutAB, 128 / cutlass::sizeof_bits<Elem>::value,
    Acc,
    TileShape, ClusterShape,
    cutlass::conv::collective::StageCountAutoCarveout<
        static_cast<int>(sizeof(typename CollectiveEpilogue::SharedStorage))>,
    cutlass::conv::collective::KernelScheduleAuto
  >::CollectiveOp;

using ProblemShape = cutlass::conv::ConvProblemShape<
    ConvOp, CollectiveMainloop::DispatchPolicy::NumSpatialDimensions>;
using ConvKernel = cutlass::conv::kernel::ConvUniversal<
    ProblemShape, CollectiveMainloop, CollectiveEpilogue>;
using Conv = cutlass::conv::device::ConvUniversalAdapter<ConvKernel>;

auto* _anchor = &cutlass::device_kernel<ConvKernel>;


// ===== COMPILED SASS (sm_100a) =====

	.target	sm_100a

	.elftype	@"ET_EXEC"


//--------------------- .note.nv.tkinfo           --------------------------
	.section	.note.nv.tkinfo,"",@"SHT_NOTE"
	.sectionflags	@"SHF_NOTE_NV_TKINFO"
	.tkinfo
        /*0018*/ 	.word	0x00000002
        /*0030*/ 	.string	""
        /*0030*/ 	.string	"ptxas"
        /*0030*/ 	.string	"Cuda compilation tools, release 13.0, V13.0.88"
        /*0030*/ 	.string	"Build cuda_13.0.r13.0/compiler.36424714_0"
        /*0030*/ 	.string	"-arch sm_100a -m 64 "



//--------------------- .note.nv.cuinfo           --------------------------
	.section	.note.nv.cuinfo,"",@"SHT_NOTE"
	.sectionflags	@"SHF_NOTE_NV_CUINFO"
        /*0018*/ 	.short	0x0002
        /*001a*/ 	.short	0x0064
        /*001c*/ 	.short	0x0082
	.zero		2


//--------------------- .nv.info                  --------------------------
	.section	.nv.info,"",@"SHT_CUDA_INFO"
	.align	4


	//----- nvinfo : EIATTR_REGCOUNT
	.align		4
        /*0000*/ 	.byte	0x04, 0x2f
        /*0002*/ 	.short	(.L_19 - .L_18)
	.align		4
.L_18:
        /*0004*/ 	.word	index@(_ZN7cutlass13device_kernelINS_4conv6kernel13ConvUniversalINS1_16ConvProblemShapeILNS1_8OperatorE0ELi3EEENS1_10collective14CollectiveConvINS1_47MainloopSm100TmaUmmaWarpSpecializedImplicitGemmILS5_0ELi26ELi3ELi1ELi2EN4cute5tupleIJNSA_1CILi2EEENSC_ILi1EEESE_EEEEENSB_IJNSC_ILi64EEESH_NSB_IJNSC_ILi32EEEEEEEEENS_10bfloat16_tESL_NSA_8TiledMMAINSA_8MMA_AtomIJNSA_20SM100_MMA_F16BF16_SSISL_SL_fLi64ELi64ELNSA_4UMMA5MajorE0ELSQ_0ELNSP_7ScaleInE0ELSR_0EEEEEENSA_6LayoutINSB_IJSE_SE_SE_EEENSB_IJNSC_ILi0EEESW_SW_EEEEENSB_IJNSA_10UnderscoreESZ_SZ_EEEEENS7_6detail27Sm100ImplicitGemmTileTraitsINSA_20SM90_TMA_LOAD_IM2COLENSA_14ComposedLayoutINSA_7SwizzleILi2ELi4ELi3EEENSA_18smem_ptr_flag_bitsILi16EEENSU_INSB_IJNSC_ILi8EEESI_EEENSB_IJSI_SE_EEEEEEEvEENS13_INSA_23SM90_TMA_LOAD_MULTICASTES1E_vEEEENS_8epilogue10collective18CollectiveEpilogueINS1J_23Sm100TmaWarpSpecializedILi3ELi2ELi16ELb1ELb0EEEJSK_NSB_IJNSU_ISH_SE_EENSU_ISI_SE_EEEEESL_NSB_IJNSB_IJllllEEESE_SW_EEESL_S1S_NS1J_6fusion15FusionCallbacksIS1N_NS1T_17LinearCombinationISL_fSL_fLNS_15FloatRoundStyleE2EEESK_S1Q_JEEENSA_5SM1004TMEM4LOAD26SM100_TMEM_LOAD_16dp256b4xES14_S1E_NSA_17SM75_U32x4_LDSM_NENSA_21SM90_TMA_STORE_IM2COLES1E_NSA_17SM90_U32x4_STSM_NENSA_39AutoVectorizingCopyWithAssumedAlignmentILi128EEEEEEvvEEEEvNT_6ParamsE)
        /*0008*/ 	.word	0x00000047


	//----- nvinfo : EIATTR_FRAME_SIZE
	.align		4
.L_19:
        /*000c*/ 	.byte	0x04, 0x11
        /*000e*/ 	.short	(.L_21 - .L_20)
	.align		4
.L_20:
        /*0010*/ 	.word	index@($__internal_2_$__cuda_sm10x_tcgen05_guardrail_trap_unallocated_columns_being_dealloced)
        /*0014*/ 	.word	0x00000008


	//----- nvinfo : EIATTR_FRAME_SIZE
	.align		4
.L_21:
        /*0018*/ 	.byte	0x04, 0x11
        /*001a*/ 	.short	(.L_23 - .L_22)
	.align		4
.L_22:
        /*001c*/ 	.word	index@($__internal_1_$__cuda_sm10x_tcgen05_guardrail_trap_phase_invalid_during_alloc)
        /*0020*/ 	.word	0x00000008


	//----- nvinfo : EIATTR_FRAME_SIZE
	.align		4
.L_23:
        /*0024*/ 	.byte	0x04, 0x11
        /*0026*/ 	.short	(.L_25 - .L_24)
	.align		4
.L_24:
        /*0028*/ 	.word	index@($__internal_0_$__cuda_sm10x_tcgen05_guardrail_trap_col_being_dealloced_not_returned_by_alloc)
        /*002c*/ 	.word	0x00000008


	//----- nvinfo : EIATTR_FRAME_SIZE
	.align		4
.L_25:
        /*0030*/ 	.byte	0x04, 0x11
        /*0032*/ 	.short	(.L_27 - .L_26)
	.align		4
.L_26:
        /*0034*/ 	.word	index@(_ZN7cutlass13device_kernelINS_4conv6kernel13ConvUniversalINS1_16ConvProblemShapeILNS1_8OperatorE0ELi3EEENS1_10collective14CollectiveConvINS1_47MainloopSm100TmaUmmaWarpSpecializedImplicitGemmILS5_0ELi26ELi3ELi1ELi2EN4cute5tupleIJNSA_1CILi2EEENSC_ILi1EEESE_EEEEENSB_IJNSC_ILi64EEESH_NSB_IJNSC_ILi32EEEEEEEEENS_10bfloat16_tESL_NSA_8TiledMMAINSA_8MMA_AtomIJNSA_20SM100_MMA_F16BF16_SSISL_SL_fLi64ELi64ELNSA_4UMMA5MajorE0ELSQ_0ELNSP_7ScaleInE0ELSR_0EEEEEENSA_6LayoutINSB_IJSE_SE_SE_EEENSB_IJNSC_ILi0EEESW_SW_EEEEENSB_IJNSA_10UnderscoreESZ_SZ_EEEEENS7_6detail27Sm100ImplicitGemmTileTraitsINSA_20SM90_TMA_LOAD_IM2COLENSA_14ComposedLayoutINSA_7SwizzleILi2ELi4ELi3EEENSA_18smem_ptr_flag_bitsILi16EEENSU_INSB_IJNSC_ILi8EEESI_EEENSB_IJSI_SE_EEEEEEEvEENS13_INSA_23SM90_TMA_LOAD_MULTICASTES1E_vEEEENS_8epilogue10collective18CollectiveEpilogueINS1J_23Sm100TmaWarpSpecializedILi3ELi2ELi16ELb1ELb0EEEJSK_NSB_IJNSU_ISH_SE_EENSU_ISI_SE_EEEEESL_NSB_IJNSB_IJllllEEESE_SW_EEESL_S1S_NS1J_6fusion15FusionCallbacksIS1N_NS1T_17LinearCombinationISL_fSL_fLNS_15FloatRoundStyleE2EEESK_S1Q_JEEENSA_5SM1004TMEM4LOAD26SM100_TMEM_LOAD_16dp256b4xES14_S1E_NSA_17SM75_U32x4_LDSM_NENSA_21SM90_TMA_STORE_IM2COLES1E_NSA_17SM90_U32x4_STSM_NENSA_39AutoVectorizingCopyWithAssumedAlignmentILi128EEEEEEvvEEEEvNT_6ParamsE)
        /*0038*/ 	.word	0x00000008


	//----- nvinfo : EIATTR_MIN_STACK_SIZE
	.align		4
.L_27:
        /*003c*/ 	.byte	0x04, 0x12
        /*003e*/ 	.short	(.L_29 - .L_28)
	.align		4
.L_28:
        /*0040*/ 	.word	index@(_ZN7cutlass13device_kernelINS_4conv6kernel13ConvUniversalINS1_16ConvProblemShapeILNS1_8OperatorE0ELi3EEENS1_10collective14CollectiveConvINS1_47MainloopSm100TmaUmmaWarpSpecializedImplicitGemmILS5_0ELi26ELi3ELi1ELi2EN4cute5tupleIJNSA_1CILi2EEENSC_ILi1EEESE_EEEEENSB_IJNSC_ILi64EEESH_NSB_IJNSC_ILi32EEEEEEEEENS_10bfloat16_tESL_NSA_8TiledMMAINSA_8MMA_AtomIJNSA_20SM100_MMA_F16BF16_SSISL_SL_fLi64ELi64ELNSA_4UMMA5MajorE0ELSQ_0ELNSP_7ScaleInE0ELSR_0EEEEEENSA_6LayoutINSB_IJSE_SE_SE_EEENSB_IJNSC_ILi0EEESW_SW_EEEEENSB_IJNSA_10UnderscoreESZ_SZ_EEEEENS7_6detail27Sm100ImplicitGemmTileTraitsINSA_20SM90_TMA_LOAD_IM2COLENSA_14ComposedLayoutINSA_7SwizzleILi2ELi4ELi3EEENSA_18smem_ptr_flag_bitsILi16EEENSU_INSB_IJNSC_ILi8EEESI_EEENSB_IJSI_SE_EEEEEEEvEENS13_INSA_23SM90_TMA_LOAD_MULTICASTES1E_vEEEENS_8epilogue10collective18CollectiveEpilogueINS1J_23Sm100TmaWarpSpecializedILi3ELi2ELi16ELb1ELb0EEEJSK_NSB_IJNSU_ISH_SE_EENSU_ISI_SE_EEEEESL_NSB_IJNSB_IJllllEEESE_SW_EEESL_S1S_NS1J_6fusion15FusionCallbacksIS1N_NS1T_17LinearCombinationISL_fSL_fLNS_15FloatRoundStyleE2EEESK_S1Q_JEEENSA_5SM1004TMEM4LOAD26SM100_TMEM_LOAD_16dp256b4xES14_S1E_NSA_17SM75_U32x4_LDSM_NENSA_21SM90_TMA_STORE_IM2COLES1E_NSA_17SM90_U32x4_STSM_NENSA_39AutoVectorizingCopyWithAssumedAlignmentILi128EEEEEEvvEEEEvNT_6ParamsE)
        /*0044*/ 	.word	0x00000008
.L_29:


//--------------------- .nv.compat                --------------------------
	.section	.nv.compat,"",@"SHT_CUDA_COMPAT_INFO"
	.align	4
        /*0000*/ 	.byte	0x02, 0x09, 0x01, 0x00, 0x02, 0x02, 0x02, 0x00, 0x02, 0x05, 0x05, 0x00, 0x03, 0x07, 0x01, 0x01
        /*0010*/ 	.byte	0x02, 0x03, 0x01, 0x00, 0x02, 0x06, 0x01, 0x00, 0x04, 0x0b, 0x08, 0x00, 0x09, 0x00, 0x00, 0x00
        /*0020*/ 	.byte	0x00, 0x00, 0x00, 0x00


//--------------------- .nv.info._ZN7cutlass13device_kernelINS_4conv6kernel13ConvUniversalINS1_16ConvProblemShapeILNS1_8OperatorE0ELi3EEENS1_10collective14CollectiveConvINS1_47MainloopSm100TmaUmmaWarpSpecializedImplicitGemmILS5_0ELi26ELi3ELi1ELi2EN4cute5tupleIJNSA_1CILi2EEENSC_ILi1EEESE_EEEEENSB_IJNSC_ILi64EEESH_NSB_IJNSC_ILi32EEEEEEEEENS_10bfloat16_tESL_NSA_8TiledMMAINSA_8MMA_AtomIJNSA_20SM100_MMA_F16BF16_SSISL_SL_fLi64ELi64ELNSA_4UMMA5MajorE0ELSQ_0ELNSP_7ScaleInE0ELSR_0EEEEEENSA_6LayoutINSB_IJSE_SE_SE_EEENSB_IJNSC_ILi0EEESW_SW_EEEEENSB_IJNSA_10UnderscoreESZ_SZ_EEEEENS7_6detail27Sm100ImplicitGemmTileTraitsINSA_20SM90_TMA_LOAD_IM2COLENSA_14ComposedLayoutINSA_7SwizzleILi2ELi4ELi3EEENSA_18smem_ptr_flag_bitsILi16EEENSU_INSB_IJNSC_ILi8EEESI_EEENSB_IJSI_SE_EEEEEEEvEENS13_INSA_23SM90_TMA_LOAD_MULTICASTES1E_vEEEENS_8epilogue10collective18CollectiveEpilogueINS1J_23Sm100TmaWarpSpecializedILi3ELi2ELi16ELb1ELb0EEEJSK_NSB_IJNSU_ISH_SE_EENSU_ISI_SE_EEEEESL_NSB_IJNSB_IJllllEEESE_SW_EEESL_S1S_NS1J_6fusion15FusionCallbacksIS1N_NS1T_17LinearCombinationISL_fSL_fLNS_15FloatRoundStyleE2EEESK_S1Q_JEEENSA_5SM1004TMEM4LOAD26SM100_TMEM_LOAD_16dp256b4xES14_S1E_NSA_17SM75_U32x4_LDSM_NENSA_21SM90_TMA_STORE_IM2COLES1E_NSA_17SM90_U32x4_STSM_NENSA_39AutoVectorizingCopyWithAssumedAlignmentILi128EEEEEEvvEEEEvNT_6ParamsE --------------------------
	.section	.nv.info._ZN7cutlass13device_kernelINS_4conv6kernel13ConvUniversalINS1_16ConvProblemShapeILNS1_8OperatorE0ELi3EEENS1_10collective14CollectiveConvINS1_47MainloopSm100TmaUmmaWarpSpecializedImplicitGemmILS5_0ELi26ELi3ELi1ELi2EN4cute5tupleIJNSA_1CILi2EEENSC_ILi1EEESE_EEEEENSB_IJNSC_ILi64EEESH_NSB_IJNSC_ILi32EEEEEEEEENS_10bfloat16_tESL_NSA_8TiledMMAINSA_8MMA_AtomIJNSA_20SM100_MMA_F16BF16_SSISL_SL_fLi64ELi64ELNSA_4UMMA5MajorE0ELSQ_0ELNSP_7ScaleInE0ELSR_0EEEEEENSA_6LayoutINSB_IJSE_SE_SE_EEENSB_IJNSC_ILi0EEESW_SW_EEEEENSB_IJNSA_10UnderscoreESZ_SZ_EEEEENS7_6detail27Sm100ImplicitGemmTileTraitsINSA_20SM90_TMA_LOAD_IM2COLENSA_14ComposedLayoutINSA_7SwizzleILi2ELi4ELi3EEENSA_18smem_ptr_flag_bitsILi16EEENSU_INSB_IJNSC_ILi8EEESI_EEENSB_IJSI_SE_EEEEEEEvEENS13_INSA_23SM90_TMA_LOAD_MULTICASTES1E_vEEEENS_8epilogue10collective18CollectiveEpilogueINS1J_23Sm100TmaWarpSpecializedILi3ELi2ELi16ELb1ELb0EEEJSK_NSB_IJNSU_ISH_SE_EENSU_ISI_SE_EEEEESL_NSB_IJNSB_IJllllEEESE_SW_EEESL_S1S_NS1J_6fusion15FusionCallbacksIS1N_NS1T_17LinearCombinationISL_fSL_fLNS_15FloatRoundStyleE2EEESK_S1Q_JEEENSA_5SM1004TMEM4LOAD26SM100_TMEM_LOAD_16dp256b4xES14_S1E_NSA_17SM75_U32x4_LDSM_NENSA_21SM90_TMA_STORE_IM2COLES1E_NSA_17SM90_U32x4_STSM_NENSA_39AutoVectorizingCopyWithAssumedAlignmentILi128EEEEEEvvEEEEvNT_6ParamsE,"",@"SHT_CUDA_INFO"
	.sectionflags	@""
	.align	4


	//----- nvinfo : EIATTR_CUDA_API_VERSION
	.align		4
        /*0000*/ 	.byte	0x04, 0x37
        /*0002*/ 	.short	(.L_31 - .L_30)
.L_30:
        /*0004*/ 	.word	0x00000082


	//----- nvinfo : EIATTR_KPARAM_INFO
	.align		4
.L_31:
        /*0008*/ 	.byte	0x04, 0x17
        /*000a*/ 	.short	(.L_33 - .L_32)
.L_32:
        /*000c*/ 	.word	0x00000000
        /*0010*/ 	.short	0x0000
        /*0012*/ 	.short	0x0000
        /*0014*/ 	.byte	0x00, 0xf0, 0x01, 0x24


	//----- nvinfo : EIATTR_AT_ENTRY_FRAGMENTS
	.align		4
.L_33:
        /*0018*/ 	.byte	0x04, 0x4f
        /*001a*/ 	.short	(.L_35 - .L_34)


	//   ....[0]....
.L_34:
        /*001c*/ 	.word	0x00000006


	//----- nvinfo : EIATTR_RESERVED_SMEM_USED
	.align		4
.L_35:
        /*0020*/ 	.byte	0x01, 0x41
	.zero		2


	//----- nvinfo : EIATTR_SPARSE_MMA_MASK
	.align		4
        /*0024*/ 	.byte	0x03, 0x50
        /*0026*/ 	.short	0x0000


	//----- nvinfo : EIATTR_TCGEN05_1CTA_USED
	.align		4
        /*0028*/ 	.byte	0x01, 0x51
	.zero		2


	//----- nvinfo : EIATTR_MAXREG_COUNT
	.align		4
        /*002c*/ 	.byte	0x03, 0x1b
        /*002e*/ 	.short	0x00ff


	//----- nvinfo : EIATTR_NUM_BARRIERS
	.align		4
        /*0030*/ 	.byte	0x02, 0x4c
        /*0032*/ 	.byte	0x07
	.zero		1


	//----- nvinfo : EIATTR_EXTERNS
	.align		4
        /*0034*/ 	.byte	0x04, 0x0f
        /*0036*/ 	.short	(.L_37 - .L_36)


	//   ....[0]....
	.align		4
.L_36:
        /*0038*/ 	.word	index@(__assertfail)


	//----- nvinfo : EIATTR_MERCURY_ISA_VERSION
	.align		4
.L_37:
        /*003c*/ 	.byte	0x03, 0x5f
        /*003e*/ 	.short	0x0101


	//----- nvinfo : EIATTR_INT_WARP_WIDE_INSTR_OFFSETS
	.align		4
        /*0040*/ 	.byte	0x04, 0x31
        /*0042*/ 	.short	(.L_39 - .L_38)


	//   ....[0]....
.L_38:
        /*0044*/ 	.word	0x00004c90


	//   ....[1]....
        /*0048*/ 	.word	0x00004cb0


	//   ....[2]....
        /*004c*/ 	.word	0x00004ce0


	//   ....[3]....
        /*0050*/ 	.word	0x00005a10


	//   ....[4]....
        /*0054*/ 	.word	0x00005b40


	//   ....[5]....
        /*0058*/ 	.word	0x00005cd0


	//   ....[6]....
        /*005c*/ 	.word	0x00005d80


	//----- nvinfo : EIATTR_COOP_GROUP_MASK_REGIDS
	.align		4
.L_39:
        /*0060*/ 	.byte	0x04, 0x29
        /*0062*/ 	.short	(.L_41 - .L_40)


	//   ....[0]....
.L_40:
        /*0064*/ 	.word	0xffffffff


	//   ....[1]....
        /*0068*/ 	.word	0xffffffff


	//   ....[2]....
        /*006c*/ 	.word	0xffffffff


	//   ....[3]....
        /*0070*/ 	.word	0xffffffff


	//   ....[4]....
        /*0074*/ 	.word	0xffffffff


	//   ....[5]....
        /*0078*/ 	.word	0xffffffff


	//   ....[6]....
        /*007c*/ 	.word	0xffffffff


	//   ....[7]....
        /*0080*/ 	.word	0xffffffff


	//   ....[8]....
        /*0084*/ 	.word	0xffffffff


	//   ....[9]....
        /*0088*/ 	.word	0xffffffff


	//   ....[10]....
        /*008c*/ 	.word	0xffffffff


	//   ....[11]....
        /*0090*/ 	.word	0xffffffff


	//   ....[12]....
        /*0094*/ 	.word	0xffffffff


	//----- nvinfo : EIATTR_COOP_GROUP_INSTR_OFFSETS
	.align		4
.L_41:
        /*0098*/ 	.byte	0x04, 0x28
        /*009a*/ 	.short	(.L_43 - .L_42)


	//   ....[0]....
.L_42:
        /*009c*/ 	.word	0x00000090


	//   ....[1]....
        /*00a0*/ 	.word	0x00000500


	//   ....[2]....
        /*00a4*/ 	.word	0x00000980


	//   ....[3]....
        /*00a8*/ 	.word	0x00000b00


	//   ....[4]....
        /*00ac*/ 	.word	0x00000c00


	//   ....[5]....
        /*00b0*/ 	.word	0x00000d50


	//   ....[6]....
        /*00b4*/ 	.word	0x00000f50


	//   ....[7]....
        /*00b8*/ 	.word	0x00002830


	//   ....[8]....
        /*00bc*/ 	.word	0x000040a0


	//   ....[9]....
        /*00c0*/ 	.word	0x000042b0


	//   ....[10]....
        /*00c4*/ 	.word	0x000042e0


	//   ....[11]....
        /*00c8*/ 	.word	0x00004b70


	//   ....[12]....
        /*00cc*/ 	.word	0x00004db0


	//----- nvinfo : EIATTR_VRC_CTA_INIT_COUNT
	.align		4
.L_43:
        /*00d0*/ 	.byte	0x02, 0x4a
        /*00d2*/ 	.byte	0x80
	.zero		1


	//----- nvinfo : EIATTR_SYSCALL_OFFSETS
	.align		4
        /*00d4*/ 	.byte	0x04, 0x46
        /*00d6*/ 	.short	(.L_45 - .L_44)


	//   ....[0]....
.L_44:
        /*00d8*/ 	.word	0x00006aa0


	//   ....[1]....
        /*00dc*/ 	.word	0x00006b90


	//   ....[2]....
        /*00e0*/ 	.word	0x00007540


	//   ....[3]....
        /*00e4*/ 	.word	0x00007ec0


	//----- nvinfo : EIATTR_MBARRIER_INSTR_OFFSETS
	.align		4
.L_45:
        /*00e8*/ 	.byte	0x04, 0x39
        /*00ea*/ 	.short	(.L_47 - .L_46)


	//   ....[0]....
.L_46:
        /*00ec*/ 	.word	0x00000620
        /*00f0*/ 	.word	0x000000ff
        /*00f4*/ 	.word	0x00000000
        /*00f8*/ 	.short	0x0100
        /*00fa*/ 	.byte	0x04
	.zero		1


	//   ....[1]....
        /*00fc*/ 	.word	0x00000630
        /*0100*/ 	.word	0x000000ff
        /*0104*/ 	.word	0x000000d0
        /*0108*/ 	.short	0x0100
        /*010a*/ 	.byte	0x04
	.zero		1


	//   ....[2]....
        /*010c*/ 	.word	0x00000640
        /*0110*/ 	.word	0x000000ff
        /*0114*/ 	.word	0x00000008
        /*0118*/ 	.short	0x0100
        /*011a*/ 	.byte	0x04
	.zero		1


	//   ....[3]....
        /*011c*/ 	.word	0x00000650
        /*0120*/ 	.word	0x000000ff
        /*0124*/ 	.word	0x000000d8
        /*0128*/ 	.short	0x0100
        /*012a*/ 	.byte	0x04
	.zero		1


	//   ....[4]....
        /*012c*/ 	.word	0x00000660
        /*0130*/ 	.word	0x000000ff
        /*0134*/ 	.word	0x00000010
        /*0138*/ 	.short	0x0100
        /*013a*/ 	.byte	0x04
	.zero		1


	//   ....[5]....
        /*013c*/ 	.word	0x00000670
        /*0140*/ 	.word	0x000000ff
        /*0144*/ 	.word	0x000000e0
        /*0148*/ 	.short	0x0100
        /*014a*/ 	.byte	0x04
	.zero		1


	//   ....[6]....
        /*014c*/ 	.word	0x00000680
        /*0150*/ 	.word	0x000000ff
        /*0154*/ 	.word	0x00000018
        /*0158*/ 	.short	0x0100
        /*015a*/ 	.byte	0x04
	.zero		1


	//   ....[7]....
        /*015c*/ 	.word	0x00000690
        /*0160*/ 	.word	0x000000ff
        /*0164*/ 	.word	0x000000e8
        /*0168*/ 	.short	0x0100
        /*016a*/ 	.byte	0x04
	.zero		1


	//   ....[8]....
        /*016c*/ 	.word	0x000006a0
        /*0170*/ 	.word	0x000000ff
        /*0174*/ 	.word	0x00000020
        /*0178*/ 	.short	0x0100
        /*017a*/ 	.byte	0x04
	.zero		1


	//   ....[9]....
        /*017c*/ 	.word	0x000006b0
        /*0180*/ 	.word	0x000000ff
        /*0184*/ 	.word	0x000000f0
        /*0188*/ 	.short	0x0100
        /*018a*/ 	.byte	0x04
	.zero		1


	//   ....[10]....
        /*018c*/ 	.word	0x000006c0
        /*0190*/ 	.word	0x000000ff
        /*0194*/ 	.word	0x00000028
        /*0198*/ 	.short	0x0100
        /*019a*/ 	.byte	0x04
	.zero		1


	//   ....[11]....
        /*019c*/ 	.word	0x000006d0
        /*01a0*/ 	.word	0x000000ff
        /*01a4*/ 	.word	0x000000f8
        /*01a8*/ 	.short	0x0100
        /*01aa*/ 	.byte	0x04
	.zero		1


	//   ....[12]....
        /*01ac*/ 	.word	0x000006e0
        /*01b0*/ 	.word	0x000000ff
        /*01b4*/ 	.word	0x00000030
        /*01b8*/ 	.short	0x0100
        /*01ba*/ 	.byte	0x04
	.zero		1


	//   ....[13]....
        /*01bc*/ 	.word	0x000006f0
        /*01c0*/ 	.word	0x000000ff
        /*01c4*/ 	.word	0x00000100
        /*01c8*/ 	.short	0x0100
        /*01ca*/ 	.byte	0x04
	.zero		1


	//   ....[14]....
        /*01cc*/ 	.word	0x00000700
        /*01d0*/ 	.word	0x000000ff
        /*01d4*/ 	.word	0x00000038
        /*01d8*/ 	.short	0x0100
        /*01da*/ 	.byte	0x04
	.zero		1


	//   ....[15]....
        /*01dc*/ 	.word	0x00000710
        /*01e0*/ 	.word	0x000000ff
        /*01e4*/ 	.word	0x00000108
        /*01e8*/ 	.short	0x0100
        /*01ea*/ 	.byte	0x04
	.zero		1


	//   ....[16]....
        /*01ec*/ 	.word	0x00000720
        /*01f0*/ 	.word	0x000000ff
        /*01f4*/ 	.word	0x00000040
        /*01f8*/ 	.short	0x0100
        /*01fa*/ 	.byte	0x04
	.zero		1


	//   ....[17]....
        /*01fc*/ 	.word	0x00000730
        /*0200*/ 	.word	0x000000ff
        /*0204*/ 	.word	0x00000110
        /*0208*/ 	.short	0x0100
        /*020a*/ 	.byte	0x04
	.zero		1


	//   ....[18]....
        /*020c*/ 	.word	0x00000740
        /*0210*/ 	.word	0x000000ff
        /*0214*/ 	.word	0x00000048
        /*0218*/ 	.short	0x0100
        /*021a*/ 	.byte	0x04
	.zero		1


	//   ....[19]....
        /*021c*/ 	.word	0x00000750
        /*0220*/ 	.word	0x000000ff
        /*0224*/ 	.word	0x00000118
        /*0228*/ 	.short	0x0100
        /*022a*/ 	.byte	0x04
	.zero		1


	//   ....[20]....
        /*022c*/ 	.word	0x00000760
        /*0230*/ 	.word	0x000000ff
        /*0234*/ 	.word	0x00000050
        /*0238*/ 	.short	0x0100
        /*023a*/ 	.byte	0x04
	.zero		1


	//   ....[21]....
        /*023c*/ 	.word	0x00000770
        /*0240*/ 	.word	0x000000ff
        /*0244*/ 	.word	0x00000120
        /*0248*/ 	.short	0x0100
        /*024a*/ 	.byte	0x04
	.zero		1


	//   ....[22]....
        /*024c*/ 	.word	0x00000780
        /*0250*/ 	.word	0x000000ff
        /*0254*/ 	.word	0x00000058
        /*0258*/ 	.short	0x0100
        /*025a*/ 	.byte	0x04
	.zero		1


	//   ....[23]....
        /*025c*/ 	.word	0x00000790
        /*0260*/ 	.word	0x000000ff
        /*0264*/ 	.word	0x00000128
        /*0268*/ 	.short	0x0100
        /*026a*/ 	.byte	0x04
	.zero		1


	//   ....[24]....
        /*026c*/ 	.word	0x000007a0
        /*0270*/ 	.word	0x000000ff
        /*0274*/ 	.word	0x00000060
        /*0278*/ 	.short	0x0100
        /*027a*/ 	.byte	0x04
	.zero		1


	//   ....[25]....
        /*027c*/ 	.word	0x000007b0
        /*0280*/ 	.word	0x000000ff
        /*0284*/ 	.word	0x00000130
        /*0288*/ 	.short	0x0100
        /*028a*/ 	.byte	0x04
	.zero		1


	//   ....[26]....
        /*028c*/ 	.word	0x000007c0
        /*0290*/ 	.word	0x000000ff
        /*0294*/ 	.word	0x00000068
        /*0298*/ 	.short	0x0100
        /*029a*/ 	.byte	0x04
	.zero		1


	//   ....[27]....
        /*029c*/ 	.word	0x000007d0
        /*02a0*/ 	.word	0x000000ff
        /*02a4*/ 	.word	0x00000138
        /*02a8*/ 	.short	0x0100
        /*02aa*/ 	.byte	0x04
	.zero		1


	//   ....[28]....
        /*02ac*/ 	.word	0x000007e0
        /*02b0*/ 	.word	0x000000ff
        /*02b4*/ 	.word	0x00000070
        /*02b8*/ 	.short	0x0100
        /*02ba*/ 	.byte	0x04
	.zero		1


	//   ....[29]....
        /*02bc*/ 	.word	0x000007f0
        /*02c0*/ 	.word	0x000000ff
        /*02c4*/ 	.word	0x00000140
        /*02c8*/ 	.short	0x0100
        /*02ca*/ 	.byte	0x04
	.zero		1


	//   ....[30]....
        /*02cc*/ 	.word	0x00000800
        /*02d0*/ 	.word	0x000000ff
        /*02d4*/ 	.word	0x00000078
        /*02d8*/ 	.short	0x0100
        /*02da*/ 	.byte	0x04
	.zero		1


	//   ....[31]....
        /*02dc*/ 	.word	0x00000810
        /*02e0*/ 	.word	0x000000ff
        /*02e4*/ 	.word	0x00000148
        /*02e8*/ 	.short	0x0100
        /*02ea*/ 	.byte	0x04
	.zero		1


	//   ....[32]....
        /*02ec*/ 	.word	0x00000820
        /*02f0*/ 	.word	0x000000ff
        /*02f4*/ 	.word	0x00000080
        /*02f8*/ 	.short	0x0100
        /*02fa*/ 	.byte	0x04
	.zero		1


	//   ....[33]....
        /*02fc*/ 	.word	0x00000830
        /*0300*/ 	.word	0x000000ff
        /*0304*/ 	.word	0x00000150
        /*0308*/ 	.short	0x0100
        /*030a*/ 	.byte	0x04
	.zero		1


	//   ....[34]....
        /*030c*/ 	.word	0x00000840
        /*0310*/ 	.word	0x000000ff
        /*0314*/ 	.word	0x00000088
        /*0318*/ 	.short	0x0100
        /*031a*/ 	.byte	0x04
	.zero		1


	//   ....[35]....
        /*031c*/ 	.word	0x00000850
        /*0320*/ 	.word	0x000000ff
        /*0324*/ 	.word	0x00000158
        /*0328*/ 	.short	0x0100
        /*032a*/ 	.byte	0x04
	.zero		1


	//   ....[36]....
        /*032c*/ 	.word	0x00000860
        /*0330*/ 	.word	0x000000ff
        /*0334*/ 	.word	0x00000090
        /*0338*/ 	.short	0x0100
        /*033a*/ 	.byte	0x04
	.zero		1


	//   ....[37]....
        /*033c*/ 	.word	0x00000870
        /*0340*/ 	.word	0x000000ff
        /*0344*/ 	.word	0x00000160
        /*0348*/ 	.short	0x0100
        /*034a*/ 	.byte	0x04
	.zero		1


	//   ....[38]....
        /*034c*/ 	.word	0x00000880
        /*0350*/ 	.word	0x000000ff
        /*0354*/ 	.word	0x00000098
        /*0358*/ 	.short	0x0100
        /*035a*/ 	.byte	0x04
	.zero		1


	//   ....[39]....
        /*035c*/ 	.word	0x00000890
        /*0360*/ 	.word	0x000000ff
        /*0364*/ 	.word	0x00000168
        /*0368*/ 	.short	0x0100
        /*036a*/ 	.byte	0x04
	.zero		1


	//   ....[40]....
        /*036c*/ 	.word	0x000008a0
        /*0370*/ 	.word	0x000000ff
        /*0374*/ 	.word	0x000000a0
        /*0378*/ 	.short	0x0100
        /*037a*/ 	.byte	0x04
	.zero		1


	//   ....[41]....
        /*037c*/ 	.word	0x000008b0
        /*0380*/ 	.word	0x000000ff
        /*0384*/ 	.word	0x00000170
        /*0388*/ 	.short	0x0100
        /*038a*/ 	.byte	0x04
	.zero		1


	//   ....[42]....
        /*038c*/ 	.word	0x000008c0
        /*0390*/ 	.word	0x000000ff
        /*0394*/ 	.word	0x000000a8
        /*0398*/ 	.short	0x0100
        /*039a*/ 	.byte	0x04
	.zero		1


	//   ....[43]....
        /*039c*/ 	.word	0x000008d0
        /*03a0*/ 	.word	0x000000ff
        /*03a4*/ 	.word	0x00000178
        /*03a8*/ 	.short	0x0100
        /*03aa*/ 	.byte	0x04
	.zero		1


	//   ....[44]....
        /*03ac*/ 	.word	0x000008e0
        /*03b0*/ 	.word	0x000000ff
        /*03b4*/ 	.word	0x000000b0
        /*03b8*/ 	.short	0x0100
        /*03ba*/ 	.byte	0x04
	.zero		1


	//   ....[45]....
        /*03bc*/ 	.word	0x000008f0
        /*03c0*/ 	.word	0x000000ff
        /*03c4*/ 	.word	0x00000180
        /*03c8*/ 	.short	0x0100
        /*03ca*/ 	.byte	0x04
	.zero		1


	//   ....[46]....
        /*03cc*/ 	.word	0x00000900
        /*03d0*/ 	.word	0x000000ff
        /*03d4*/ 	.word	0x000000b8
        /*03d8*/ 	.short	0x0100
        /*03da*/ 	.byte	0x04
	.zero		1


	//   ....[47]....
        /*03dc*/ 	.word	0x00000910
        /*03e0*/ 	.word	0x000000ff
        /*03e4*/ 	.word	0x00000188
        /*03e8*/ 	.short	0x0100
        /*03ea*/ 	.byte	0x04
	.zero		1


	//   ....[48]....
        /*03ec*/ 	.word	0x00000920
        /*03f0*/ 	.word	0x000000ff
        /*03f4*/ 	.word	0x000000c0
        /*03f8*/ 	.short	0x0100
        /*03fa*/ 	.byte	0x04
	.zero		1


	//   ....[49]....
        /*03fc*/ 	.word	0x00000930
        /*0400*/ 	.word	0x000000ff
        /*0404*/ 	.word	0x00000190
        /*0408*/ 	.short	0x0100
        /*040a*/ 	.byte	0x04
	.zero		1


	//   ....[50]....
        /*040c*/ 	.word	0x00000940
        /*0410*/ 	.word	0x000000ff
        /*0414*/ 	.word	0x000000c8
        /*0418*/ 	.short	0x0100
        /*041a*/ 	.byte	0x04
	.zero		1


	//   ....[51]....
        /*041c*/ 	.word	0x00000950
        /*0420*/ 	.word	0x000000ff
        /*0424*/ 	.word	0x00000198
        /*0428*/ 	.short	0x0100
        /*042a*/ 	.byte	0x04
	.zero		1


	//   ....[52]....
        /*042c*/ 	.word	0x00000a90
        /*0430*/ 	.word	0x000000ff
        /*0434*/ 	.word	0x000001a0
        /*0438*/ 	.short	0x0100
        /*043a*/ 	.byte	0x04
	.zero		1


	//   ....[53]....
        /*043c*/ 	.word	0x00000aa0
        /*0440*/ 	.word	0x000000ff
        /*0444*/ 	.word	0x000001b8
        /*0448*/ 	.short	0x0100
        /*044a*/ 	.byte	0x04
	.zero		1


	//   ....[54]....
        /*044c*/ 	.word	0x00000ab0
        /*0450*/ 	.word	0x000000ff
        /*0454*/ 	.word	0x000001a8
        /*0458*/ 	.short	0x0100
        /*045a*/ 	.byte	0x04
	.zero		1


	//   ....[55]....
        /*045c*/ 	.word	0x00000ac0
        /*0460*/ 	.word	0x000000ff
        /*0464*/ 	.word	0x000001c0
        /*0468*/ 	.short	0x0100
        /*046a*/ 	.byte	0x04
	.zero		1


	//   ....[56]....
        /*046c*/ 	.word	0x00000ad0
        /*0470*/ 	.word	0x000000ff
        /*0474*/ 	.word	0x000001b0
        /*0478*/ 	.short	0x0100
        /*047a*/ 	.byte	0x04
	.zero		1


	//   ....[57]....
        /*047c*/ 	.word	0x00000ae0
        /*0480*/ 	.word	0x000000ff
        /*0484*/ 	.word	0x000001c8
        /*0488*/ 	.short	0x0100
        /*048a*/ 	.byte	0x04
	.zero		1


	//   ....[58]....
        /*048c*/ 	.word	0x00000bd0
        /*0490*/ 	.word	0x000000ff
        /*0494*/ 	.word	0x000001d0
        /*0498*/ 	.short	0x0100
        /*049a*/ 	.byte	0x06
	.zero		1


	//   ....[59]....
        /*049c*/ 	.word	0x00000be0
        /*04a0*/ 	.word	0x000000ff
        /*04a4*/ 	.word	0x000001d8
        /*04a8*/ 	.short	0x0100
        /*04aa*/ 	.byte	0x06
	.zero		1


	//   ....[60]....
        /*04ac*/ 	.word	0x00000d20
        /*04b0*/ 	.word	0x000000ff
        /*04b4*/ 	.word	0x000001e0
        /*04b8*/ 	.short	0x0100
        /*04ba*/ 	.byte	0x06
	.zero		1


	//   ....[61]....
        /*04bc*/ 	.word	0x00000d30
        /*04c0*/ 	.word	0x000000ff
        /*04c4*/ 	.word	0x000001e8
        /*04c8*/ 	.short	0x0100
        /*04ca*/ 	.byte	0x06
	.zero		1


	//   ....[62]....
        /*04cc*/ 	.word	0x00000e60
        /*04d0*/ 	.word	0x000000ff
        /*04d4*/ 	.word	0x000001f0
        /*04d8*/ 	.short	0x0100
        /*04da*/ 	.byte	0x04
	.zero		1


	//   ....[63]....
        /*04dc*/ 	.word	0x00000e70
        /*04e0*/ 	.word	0x000000ff
        /*04e4*/ 	.word	0x00000200
        /*04e8*/ 	.short	0x0100
        /*04ea*/ 	.byte	0x04
	.zero		1


	//   ....[64]....
        /*04ec*/ 	.word	0x00000e80
        /*04f0*/ 	.word	0x000000ff
        /*04f4*/ 	.word	0x000001f8
        /*04f8*/ 	.short	0x0100
        /*04fa*/ 	.byte	0x04
	.zero		1


	//   ....[65]....
        /*04fc*/ 	.word	0x00000e90
        /*0500*/ 	.word	0x000000ff
        /*0504*/ 	.word	0x00000208
        /*0508*/ 	.short	0x0100
        /*050a*/ 	.byte	0x04
	.zero		1


	//   ....[66]....
        /*050c*/ 	.word	0x00001a80
        /*0510*/ 	.word	0x000000ff
        /*0514*/ 	.word	0x000000d0
        /*0518*/ 	.short	0x010a
        /*051a*/ 	.byte	0x04
	.zero		1


	//   ....[67]....
        /*051c*/ 	.word	0x00001d80
        /*0520*/ 	.word	0x000000ff
        /*0524*/ 	.word	0x000000d0
        /*0528*/ 	.short	0x010a
        /*052a*/ 	.byte	0x09
	.zero		1


	//   ....[68]....
        /*052c*/ 	.word	0x00001f10
        /*0530*/ 	.word	0x000000ff
        /*0534*/ 	.word	0x000000d0
        /*0538*/ 	.short	0x010a
        /*053a*/ 	.byte	0x08
	.zero		1


	//   ....[69]....
        /*053c*/ 	.word	0x00002160
        /*0540*/ 	.word	0x000000ff
        /*0544*/ 	.word	0x000001d8
        /*0548*/ 	.short	0x0101
        /*054a*/ 	.byte	0x1d
	.zero		1


	//   ....[70]....
        /*054c*/ 	.word	0x00002180
        /*0550*/ 	.word	0x000000ff
        /*0554*/ 	.word	0x000000d0
        /*0558*/ 	.short	0x010a
        /*055a*/ 	.byte	0x04
	.zero		1


	//   ....[71]....
        /*055c*/ 	.word	0x00002450
        /*0560*/ 	.word	0x000000ff
        /*0564*/ 	.word	0x000000d0
        /*0568*/ 	.short	0x010a
        /*056a*/ 	.byte	0x09
	.zero		1


	//   ....[72]....
        /*056c*/ 	.word	0x000025e0
        /*0570*/ 	.word	0x000000ff
        /*0574*/ 	.word	0x000000d0
        /*0578*/ 	.short	0x010a
        /*057a*/ 	.byte	0x08
	.zero		1


	//   ....[73]....
        /*057c*/ 	.word	0x00002840
        /*0580*/ 	.word	0x000000ff
        /*0584*/ 	.word	0x000001e0
        /*0588*/ 	.short	0x010a
        /*058a*/ 	.byte	0x1d
	.zero		1


	//   ....[74]....
        /*058c*/ 	.word	0x00002900
        /*0590*/ 	.word	0x000000ff
        /*0594*/ 	.word	0x00000000
        /*0598*/ 	.short	0x0101
        /*059a*/ 	.byte	0x04
	.zero		1


	//   ....[75]....
        /*059c*/ 	.word	0x00002ef0
        /*05a0*/ 	.word	0x000000ff
        /*05a4*/ 	.word	0x00000000
        /*05a8*/ 	.short	0x010a
        /*05aa*/ 	.byte	0x04
	.zero		1


	//   ....[76]....
        /*05ac*/ 	.word	0x00002f80
        /*05b0*/ 	.word	0x000000ff
        /*05b4*/ 	.word	0x00000000
        /*05b8*/ 	.short	0x010a
        /*05ba*/ 	.byte	0x05
	.zero		1


	//   ....[77]....
        /*05bc*/ 	.word	0x00003010
        /*05c0*/ 	.word	0x000000ff
        /*05c4*/ 	.word	0x00000000
        /*05c8*/ 	.short	0x010a
        /*05ca*/ 	.byte	0x05
	.zero		1


	//   ....[78]....
        /*05cc*/ 	.word	0x000030a0
        /*05d0*/ 	.word	0x000000ff
        /*05d4*/ 	.word	0x00000000
        /*05d8*/ 	.short	0x010a
        /*05da*/ 	.byte	0x05
	.zero		1


	//   ....[79]....
        /*05dc*/ 	.word	0x00003130
        /*05e0*/ 	.word	0x000000ff
        /*05e4*/ 	.word	0x00000000
        /*05e8*/ 	.short	0x010a
        /*05ea*/ 	.byte	0x05
	.zero		1


	//   ....[80]....
        /*05ec*/ 	.word	0x000031c0
        /*05f0*/ 	.word	0x000000ff
        /*05f4*/ 	.word	0x00000000
        /*05f8*/ 	.short	0x010a
        /*05fa*/ 	.byte	0x05
	.zero		1


	//   ....[81]....
        /*05fc*/ 	.word	0x00003250
        /*0600*/ 	.word	0x000000ff
        /*0604*/ 	.word	0x00000000
        /*0608*/ 	.short	0x010a
        /*060a*/ 	.byte	0x05
	.zero		1


	//   ....[82]....
        /*060c*/ 	.word	0x000032e0
        /*0610*/ 	.word	0x000000ff
        /*0614*/ 	.word	0x00000000
        /*0618*/ 	.short	0x010a
        /*061a*/ 	.byte	0x05
	.zero		1


	//   ....[83]....
        /*061c*/ 	.word	0x00003370
        /*0620*/ 	.word	0x000000ff
        /*0624*/ 	.word	0x00000000
        /*0628*/ 	.short	0x010a
        /*062a*/ 	.byte	0x05
	.zero		1


	//   ....[84]....
        /*062c*/ 	.word	0x00003400
        /*0630*/ 	.word	0x000000ff
        /*0634*/ 	.word	0x00000000
        /*0638*/ 	.short	0x010a
        /*063a*/ 	.byte	0x05
	.zero		1


	//   ....[85]....
        /*063c*/ 	.word	0x00003490
        /*0640*/ 	.word	0x000000ff
        /*0644*/ 	.word	0x00000000
        /*0648*/ 	.short	0x010a
        /*064a*/ 	.byte	0x05
	.zero		1


	//   ....[86]....
        /*064c*/ 	.word	0x00003520
        /*0650*/ 	.word	0x000000ff
        /*0654*/ 	.word	0x00000000
        /*0658*/ 	.short	0x010a
        /*065a*/ 	.byte	0x05
	.zero		1


	//   ....[87]....
        /*065c*/ 	.word	0x000035b0
        /*0660*/ 	.word	0x000000ff
        /*0664*/ 	.word	0x00000000
        /*0668*/ 	.short	0x010a
        /*066a*/ 	.byte	0x05
	.zero		1


	//   ....[88]....
        /*066c*/ 	.word	0x00003640
        /*0670*/ 	.word	0x000000ff
        /*0674*/ 	.word	0x00000000
        /*0678*/ 	.short	0x010a
        /*067a*/ 	.byte	0x05
	.zero		1


	//   ....[89]....
        /*067c*/ 	.word	0x000036d0
        /*0680*/ 	.word	0x000000ff
        /*0684*/ 	.word	0x00000000
        /*0688*/ 	.short	0x010a
        /*068a*/ 	.byte	0x05
	.zero		1


	//   ....[90]....
        /*068c*/ 	.word	0x00003760
        /*0690*/ 	.word	0x000000ff
        /*0694*/ 	.word	0x00000000
        /*0698*/ 	.short	0x010a
        /*069a*/ 	.byte	0x05
	.zero		1


	//   ....[91]....
        /*069c*/ 	.word	0x000037f0
        /*06a0*/ 	.word	0x000000ff
        /*06a4*/ 	.word	0x00000000
        /*06a8*/ 	.short	0x010a
        /*06aa*/ 	.byte	0x05
	.zero		1


	//   ....[92]....
        /*06ac*/ 	.word	0x00003880
        /*06b0*/ 	.word	0x000000ff
        /*06b4*/ 	.word	0x00000000
        /*06b8*/ 	.short	0x010a
        /*06ba*/ 	.byte	0x05
	.zero		1


	//   ....[93]....
        /*06bc*/ 	.word	0x00003910
        /*06c0*/ 	.word	0x000000ff
        /*06c4*/ 	.word	0x00000000
        /*06c8*/ 	.short	0x010a
        /*06ca*/ 	.byte	0x05
	.zero		1


	//   ....[94]....
        /*06cc*/ 	.word	0x000039a0
        /*06d0*/ 	.word	0x000000ff
        /*06d4*/ 	.word	0x00000000
        /*06d8*/ 	.short	0x010a
        /*06da*/ 	.byte	0x05
	.zero		1


	//   ....[95]....
        /*06dc*/ 	.word	0x00003a30
        /*06e0*/ 	.word	0x000000ff
        /*06e4*/ 	.word	0x00000000
        /*06e8*/ 	.short	0x010a
        /*06ea*/ 	.byte	0x05
	.zero		1


	//   ....[96]....
        /*06ec*/ 	.word	0x00003ac0
        /*06f0*/ 	.word	0x000000ff
        /*06f4*/ 	.word	0x00000000
        /*06f8*/ 	.short	0x010a
        /*06fa*/ 	.byte	0x05
	.zero		1


	//   ....[97]....
        /*06fc*/ 	.word	0x00003b50
        /*0700*/ 	.word	0x000000ff
        /*0704*/ 	.word	0x00000000
        /*0708*/ 	.short	0x010a
        /*070a*/ 	.byte	0x05
	.zero		1


	//   ....[98]....
        /*070c*/ 	.word	0x00003be0
        /*0710*/ 	.word	0x000000ff
        /*0714*/ 	.word	0x00000000
        /*0718*/ 	.short	0x010a
        /*071a*/ 	.byte	0x05
	.zero		1


	//   ....[99]....
        /*071c*/ 	.word	0x00003c70
        /*0720*/ 	.word	0x000000ff
        /*0724*/ 	.word	0x00000000
        /*0728*/ 	.short	0x010a
        /*072a*/ 	.byte	0x05
	.zero		1


	//   ....[100]....
        /*072c*/ 	.word	0x00003d10
        /*0730*/ 	.word	0x00000000
        /*0734*/ 	.word	0x00000000
        /*0738*/ 	.short	0x010a
        /*073a*/ 	.byte	0xff
	.zero		1


	//   ....[101]....
        /*073c*/ 	.word	0x00003e60
        /*0740*/ 	.word	0x000000ff
        /*0744*/ 	.word	0x000001e8
        /*0748*/ 	.short	0x010a
        /*074a*/ 	.byte	0x04
	.zero		1


	//   ....[102]....
        /*074c*/ 	.word	0x00003f00
        /*0750*/ 	.word	0x000000ff
        /*0754*/ 	.word	0x000001e0
        /*0758*/ 	.short	0x010a
        /*075a*/ 	.byte	0x04
	.zero		1


	//   ....[103]....
        /*075c*/ 	.word	0x00003fa0
        /*0760*/ 	.word	0x000000ff
        /*0764*/ 	.word	0x00000000
        /*0768*/ 	.short	0x0101
        /*076a*/ 	.byte	0x05
	.zero		1


	//   ....[104]....
        /*076c*/ 	.word	0x00003fe0
        /*0770*/ 	.word	0x000000ff
        /*0774*/ 	.word	0x000001e8
        /*0778*/ 	.short	0x0106
        /*077a*/ 	.byte	0x04
	.zero		1


	//   ....[105]....
        /*077c*/ 	.word	0x00004020
        /*0780*/ 	.word	0x00000000
        /*0784*/ 	.word	0x000001e8
        /*0788*/ 	.short	0x010a
        /*078a*/ 	.byte	0xff
	.zero		1


	//   ....[106]....
        /*078c*/ 	.word	0x00004570
        /*0790*/ 	.word	0x000000ff
        /*0794*/ 	.word	0x000001e0
        /*0798*/ 	.short	0x010a
        /*079a*/ 	.byte	0x12
	.zero		1


	//   ....[107]....
        /*079c*/ 	.word	0x00004620
        /*07a0*/ 	.word	0x000000ff
        /*07a4*/ 	.word	0x00000000
        /*07a8*/ 	.short	0x0101
        /*07aa*/ 	.byte	0x1c
	.zero		1


	//   ....[108]....
        /*07ac*/ 	.word	0x00004630
        /*07b0*/ 	.word	0x000000ff
        /*07b4*/ 	.word	0x00000200
        /*07b8*/ 	.short	0x010a
        /*07ba*/ 	.byte	0x17
	.zero		1


	//   ....[109]....
        /*07bc*/ 	.word	0x000046f0
        /*07c0*/ 	.word	0x000000ff
        /*07c4*/ 	.word	0x00000000
        /*07c8*/ 	.short	0x010a
        /*07ca*/ 	.byte	0x04
	.zero		1


	//   ....[110]....
        /*07cc*/ 	.word	0x00004730
        /*07d0*/ 	.word	0x000000ff
        /*07d4*/ 	.word	0x00000000
        /*07d8*/ 	.short	0x010a
        /*07da*/ 	.byte	0x10
	.zero		1


	//   ....[111]....
        /*07dc*/ 	.word	0x00004870
        /*07e0*/ 	.word	0x000000ff
        /*07e4*/ 	.word	0x00000000
        /*07e8*/ 	.short	0x010a
        /*07ea*/ 	.byte	0x04
	.zero		1


	//   ....[112]....
        /*07ec*/ 	.word	0x00004ac0
        /*07f0*/ 	.word	0x000000ff
        /*07f4*/ 	.word	0x00000000
        /*07f8*/ 	.short	0x010a
        /*07fa*/ 	.byte	0x04
	.zero		1


	//   ....[113]....
        /*07fc*/ 	.word	0x00004b50
        /*0800*/ 	.word	0x000000ff
        /*0804*/ 	.word	0x00000000
        /*0808*/ 	.short	0x010a
        /*080a*/ 	.byte	0x04
	.zero		1


	//   ....[114]....
        /*080c*/ 	.word	0x000050a0
        /*0810*/ 	.word	0x000000ff
        /*0814*/ 	.word	0x000001e0
        /*0818*/ 	.short	0x010a
        /*081a*/ 	.byte	0x18
	.zero		1


	//   ....[115]....
        /*081c*/ 	.word	0x00005140
        /*0820*/ 	.word	0x000000ff
        /*0824*/ 	.word	0x00000000
        /*0828*/ 	.short	0x0101
        /*082a*/ 	.byte	0x1f
	.zero		1


	//   ....[116]....
        /*082c*/ 	.word	0x00005680
        /*0830*/ 	.word	0x000000ff
        /*0834*/ 	.word	0x000001d8
        /*0838*/ 	.short	0x010a
        /*083a*/ 	.byte	0x18
	.zero		1


	//   ....[117]....
        /*083c*/ 	.word	0x00005870
        /*0840*/ 	.word	0x000000ff
        /*0844*/ 	.word	0x000001b8
        /*0848*/ 	.short	0x010a
        /*084a*/ 	.byte	0x07
	.zero		1


	//   ....[118]....
        /*084c*/ 	.word	0x00005bd0
        /*0850*/ 	.word	0x000000ff
        /*0854*/ 	.word	0x000001a0
        /*0858*/ 	.short	0x010b
        /*085a*/ 	.byte	0x07
	.zero		1


	//   ....[119]....
        /*085c*/ 	.word	0x00005be0
        /*0860*/ 	.word	0x000000ff
        /*0864*/ 	.word	0x00000000
        /*0868*/ 	.short	0x0101
        /*086a*/ 	.byte	0x06
	.zero		1


	//   ....[120]....
        /*086c*/ 	.word	0x00005bf0
        /*0870*/ 	.word	0x000000ff
        /*0874*/ 	.word	0x000001b8
        /*0878*/ 	.short	0x010a
        /*087a*/ 	.byte	0x04
	.zero		1


	//   ....[121]....
        /*087c*/ 	.word	0x00005e20
        /*0880*/ 	.word	0x000000ff
        /*0884*/ 	.word	0x000001a0
        /*0888*/ 	.short	0x010b
        /*088a*/ 	.byte	0x04
	.zero		1


	//   ....[122]....
        /*088c*/ 	.word	0x00005e30
        /*0890*/ 	.word	0x000000ff
        /*0894*/ 	.word	0x00000000
        /*0898*/ 	.short	0x0101
        /*089a*/ 	.byte	0x05
	.zero		1


	//   ....[123]....
        /*089c*/ 	.word	0x00005e80
        /*08a0*/ 	.word	0x000000ff
        /*08a4*/ 	.word	0x00000000
        /*08a8*/ 	.short	0x010a
        /*08aa*/ 	.byte	0x04
	.zero		1


	//   ....[124]....
        /*08ac*/ 	.word	0x00005f10
        /*08b0*/ 	.word	0x000000ff
        /*08b4*/ 	.word	0x00000000
        /*08b8*/ 	.short	0x010a
        /*08ba*/ 	.byte	0x05
	.zero		1


	//   ....[125]....
        /*08bc*/ 	.word	0x00005fb0
        /*08c0*/ 	.word	0x00000000
        /*08c4*/ 	.word	0x00000000
        /*08c8*/ 	.short	0x010a
        /*08ca*/ 	.byte	0xff
	.zero		1


	//   ....[126]....
        /*08cc*/ 	.word	0x00006320
        /*08d0*/ 	.word	0x000000ff
        /*08d4*/ 	.word	0x000001e0
        /*08d8*/ 	.short	0x010a
        /*08da*/ 	.byte	0x31
	.zero		1


	//   ....[127]....
        /*08dc*/ 	.word	0x000063f0
        /*08e0*/ 	.word	0x000000ff
        /*08e4*/ 	.word	0x00000000
        /*08e8*/ 	.short	0x0101
        /*08ea*/ 	.byte	0x04
	.zero		1


	//   ....[128]....
        /*08ec*/ 	.word	0x00007040
        /*08f0*/ 	.word	0x00000000
        /*08f4*/ 	.word	0x000001a0
        /*08f8*/ 	.short	0x010a
        /*08fa*/ 	.byte	0xff
	.zero		1


	//   ....[129]....
        /*08fc*/ 	.word	0x00007130
        /*0900*/ 	.word	0x0000001b
        /*0904*/ 	.word	0x000001f0
        /*0908*/ 	.short	0x010a
        /*090a*/ 	.byte	0xff
	.zero		1


	//   ....[130]....
        /*090c*/ 	.word	0x00007290
        /*0910*/ 	.word	0x00000000
        /*0914*/ 	.word	0x000001a0
        /*0918*/ 	.short	0x010a
        /*091a*/ 	.byte	0xff
	.zero		1


	//   ....[131]....
        /*091c*/ 	.word	0x00007420
        /*0920*/ 	.word	0x0000001b
        /*0924*/ 	.word	0x000001f0
        /*0928*/ 	.short	0x010a
        /*092a*/ 	.byte	0xff
	.zero		1


	//   ....[132]....
        /*092c*/ 	.word	0x00007c20
        /*0930*/ 	.word	0x00000000
        /*0934*/ 	.word	0x00000000
        /*0938*/ 	.short	0x0101
        /*093a*/ 	.byte	0xff
	.zero		1


	//   ....[133]....
        /*093c*/ 	.word	0x00007c30
        /*0940*/ 	.word	0x00000003
        /*0944*/ 	.word	0x000001a0
        /*0948*/ 	.short	0x010a
        /*094a*/ 	.byte	0xff
	.zero		1


	//   ....[134]....
        /*094c*/ 	.word	0x00007cf0
        /*0950*/ 	.word	0x00000003
        /*0954*/ 	.word	0x000001a0
        /*0958*/ 	.short	0x010a
        /*095a*/ 	.byte	0xff
	.zero		1


	//   ....[135]....
        /*095c*/ 	.word	0x00008120
        /*0960*/ 	.word	0x000000ff
        /*0964*/ 	.word	0x00000000
        /*0968*/ 	.short	0x0101
        /*096a*/ 	.byte	0x04
	.zero		1


	//   ....[136]....
        /*096c*/ 	.word	0x00008620
        /*0970*/ 	.word	0x00000000
        /*0974*/ 	.word	0x00000000
        /*0978*/ 	.short	0x0101
        /*097a*/ 	.byte	0xff
	.zero		1


	//   ....[137]....
        /*097c*/ 	.word	0x000088b0
        /*0980*/ 	.word	0x000000ff
        /*0984*/ 	.word	0x00000000
        /*0988*/ 	.short	0x0101
        /*098a*/ 	.byte	0x04
	.zero		1


	//   ....[138]....
        /*098c*/ 	.word	0x000088e0
        /*0990*/ 	.word	0x00000000
        /*0994*/ 	.word	0x000000d0
        /*0998*/ 	.short	0x010a
        /*099a*/ 	.byte	0xff
	.zero		1


	//   ....[139]....
        /*099c*/ 	.word	0x00008940
        /*09a0*/ 	.word	0x00000000
        /*09a4*/ 	.word	0x000000d0
        /*09a8*/ 	.short	0x010a
        /*09aa*/ 	.byte	0xff
	.zero		1


	//   ....[140]....
        /*09ac*/ 	.word	0x000089a0
        /*09b0*/ 	.word	0x00000000
        /*09b4*/ 	.word	0x000001e0
        /*09b8*/ 	.short	0x010a
        /*09ba*/ 	.byte	0xff
	.zero		1


	//   ....[141]....
        /*09bc*/ 	.word	0x00008a00
        /*09c0*/ 	.word	0x00000000
        /*09c4*/ 	.word	0x00000000
        /*09c8*/ 	.short	0x010a
        /*09ca*/ 	.byte	0xff
	.zero		1


	//   ....[142]....
        /*09cc*/ 	.word	0x00008a60
        /*09d0*/ 	.word	0x00000000
        /*09d4*/ 	.word	0x00000000
        /*09d8*/ 	.short	0x010a
        /*09da*/ 	.byte	0xff
	.zero		1


	//   ....[143]....
        /*09dc*/ 	.word	0x00008ac0
        /*09e0*/ 	.word	0x00000000
        /*09e4*/ 	.word	0x00000000
        /*09e8*/ 	.short	0x010a
        /*09ea*/ 	.byte	0xff
	.zero		1


	//   ....[144]....
        /*09ec*/ 	.word	0x00008b20
        /*09f0*/ 	.word	0x00000000
        /*09f4*/ 	.word	0x00000000
        /*09f8*/ 	.short	0x010a
        /*09fa*/ 	.byte	0xff
	.zero		1


	//   ....[145]....
        /*09fc*/ 	.word	0x00008b80
        /*0a00*/ 	.word	0x00000000
        /*0a04*/ 	.word	0x00000000
        /*0a08*/ 	.short	0x010a
        /*0a0a*/ 	.byte	0xff
	.zero		1


	//   ....[146]....
        /*0a0c*/ 	.word	0x00008be0
        /*0a10*/ 	.word	0x00000000
        /*0a14*/ 	.word	0x00000000
        /*0a18*/ 	.short	0x010a
        /*0a1a*/ 	.byte	0xff
	.zero		1


	//   ....[147]....
        /*0a1c*/ 	.word	0x00008c40
        /*0a20*/ 	.word	0x00000000
        /*0a24*/ 	.word	0x00000000
        /*0a28*/ 	.short	0x010a
        /*0a2a*/ 	.byte	0xff
	.zero		1


	//   ....[148]....
        /*0a2c*/ 	.word	0x00008ca0
        /*0a30*/ 	.word	0x00000000
        /*0a34*/ 	.word	0x00000000
        /*0a38*/ 	.short	0x010a
        /*0a3a*/ 	.byte	0xff
	.zero		1


	//   ....[149]....
        /*0a3c*/ 	.word	0x00008d00
        /*0a40*/ 	.word	0x00000000
        /*0a44*/ 	.word	0x00000000
        /*0a48*/ 	.short	0x010a
        /*0a4a*/ 	.byte	0xff
	.zero		1


	//   ....[150]....
        /*0a4c*/ 	.word	0x00008d60
        /*0a50*/ 	.word	0x00000000
        /*0a54*/ 	.word	0x00000000
        /*0a58*/ 	.short	0x010a
        /*0a5a*/ 	.byte	0xff
	.zero		1


	//   ....[151]....
        /*0a5c*/ 	.word	0x00008dc0
        /*0a60*/ 	.word	0x00000000
        /*0a64*/ 	.word	0x00000000
        /*0a68*/ 	.short	0x010a
        /*0a6a*/ 	.byte	0xff
	.zero		1


	//   ....[152]....
        /*0a6c*/ 	.word	0x00008e20
        /*0a70*/ 	.word	0x00000000
        /*0a74*/ 	.word	0x00000000
        /*0a78*/ 	.short	0x010a
        /*0a7a*/ 	.byte	0xff
	.zero		1


	//   ....[153]....
        /*0a7c*/ 	.word	0x00008e80
        /*0a80*/ 	.word	0x00000000
        /*0a84*/ 	.word	0x00000000
        /*0a88*/ 	.short	0x010a
        /*0a8a*/ 	.byte	0xff
	.zero		1


	//   ....[154]....
        /*0a8c*/ 	.word	0x00008ee0
        /*0a90*/ 	.word	0x00000000
        /*0a94*/ 	.word	0x00000000
        /*0a98*/ 	.short	0x010a
        /*0a9a*/ 	.byte	0xff
	.zero		1


	//   ....[155]....
        /*0a9c*/ 	.word	0x00008f40
        /*0aa0*/ 	.word	0x00000000
        /*0aa4*/ 	.word	0x00000000
        /*0aa8*/ 	.short	0x010a
        /*0aaa*/ 	.byte	0xff
	.zero		1


	//   ....[156]....
        /*0aac*/ 	.word	0x00008fa0
        /*0ab0*/ 	.word	0x00000000
        /*0ab4*/ 	.word	0x00000000
        /*0ab8*/ 	.short	0x010a
        /*0aba*/ 	.byte	0xff
	.zero		1


	//   ....[157]....
        /*0abc*/ 	.word	0x00009000
        /*0ac0*/ 	.word	0x00000000
        /*0ac4*/ 	.word	0x00000000
        /*0ac8*/ 	.short	0x010a
        /*0aca*/ 	.byte	0xff
	.zero		1


	//   ....[158]....
        /*0acc*/ 	.word	0x00009060
        /*0ad0*/ 	.word	0x00000000
        /*0ad4*/ 	.word	0x00000000
        /*0ad8*/ 	.short	0x010a
        /*0ada*/ 	.byte	0xff
	.zero		1


	//   ....[159]....
        /*0adc*/ 	.word	0x000090c0
        /*0ae0*/ 	.word	0x00000000
        /*0ae4*/ 	.word	0x00000000
        /*0ae8*/ 	.short	0x010a
        /*0aea*/ 	.byte	0xff
	.zero		1


	//   ....[160]....
        /*0aec*/ 	.word	0x00009120
        /*0af0*/ 	.word	0x00000000
        /*0af4*/ 	.word	0x00000000
        /*0af8*/ 	.short	0x010a
        /*0afa*/ 	.byte	0xff
	.zero		1


	//   ....[161]....
        /*0afc*/ 	.word	0x00009180
        /*0b00*/ 	.word	0x00000000
        /*0b04*/ 	.word	0x00000000
        /*0b08*/ 	.short	0x010a
        /*0b0a*/ 	.byte	0xff
	.zero		1


	//   ....[162]....
        /*0b0c*/ 	.word	0x000091e0
        /*0b10*/ 	.word	0x00000000
        /*0b14*/ 	.word	0x00000000
        /*0b18*/ 	.short	0x010a
        /*0b1a*/ 	.byte	0xff
	.zero		1


	//   ....[163]....
        /*0b1c*/ 	.word	0x00009240
        /*0b20*/ 	.word	0x00000000
        /*0b24*/ 	.word	0x00000000
        /*0b28*/ 	.short	0x010a
        /*0b2a*/ 	.byte	0xff
	.zero		1


	//   ....[164]....
        /*0b2c*/ 	.word	0x000092a0
        /*0b30*/ 	.word	0x00000000
        /*0b34*/ 	.word	0x00000000
        /*0b38*/ 	.short	0x010a
        /*0b3a*/ 	.byte	0xff
	.zero		1


	//   ....[165]....
        /*0b3c*/ 	.word	0x00009300
        /*0b40*/ 	.word	0x00000000
        /*0b44*/ 	.word	0x00000000
        /*0b48*/ 	.short	0x010a
        /*0b4a*/ 	.byte	0xff
	.zero		1


	//   ....[166]....
        /*0b4c*/ 	.word	0x00009360
        /*0b50*/ 	.word	0x00000004
        /*0b54*/ 	.word	0x000001e8
        /*0b58*/ 	.short	0x010a
        /*0b5a*/ 	.byte	0xff
	.zero		1


	//   ....[167]....
        /*0b5c*/ 	.word	0x000093c0
        /*0b60*/ 	.word	0x00000004
        /*0b64*/ 	.word	0x000001e0
        /*0b68*/ 	.short	0x010a
        /*0b6a*/ 	.byte	0xff
	.zero		1


	//   ....[168]....
        /*0b6c*/ 	.word	0x00009420
        /*0b70*/ 	.word	0x00000000
        /*0b74*/ 	.word	0x000001e0
        /*0b78*/ 	.short	0x010a
        /*0b7a*/ 	.byte	0xff
	.zero		1


	//   ....[169]....
        /*0b7c*/ 	.word	0x00009480
        /*0b80*/ 	.word	0x00000004
        /*0b84*/ 	.word	0x00000200
        /*0b88*/ 	.short	0x010a
        /*0b8a*/ 	.byte	0xff
	.zero		1


	//   ....[170]....
        /*0b8c*/ 	.word	0x000094e0
        /*0b90*/ 	.word	0x00000000
        /*0b94*/ 	.word	0x00000000
        /*0b98*/ 	.short	0x010a
        /*0b9a*/ 	.byte	0xff
	.zero		1


	//   ....[171]....
        /*0b9c*/ 	.word	0x00009540
        /*0ba0*/ 	.word	0x00000000
        /*0ba4*/ 	.word	0x00000000
        /*0ba8*/ 	.short	0x010a
        /*0baa*/ 	.byte	0xff
	.zero		1


	//   ....[172]....
        /*0bac*/ 	.word	0x000095a0
        /*0bb0*/ 	.word	0x00000000
        /*0bb4*/ 	.word	0x00000000
        /*0bb8*/ 	.short	0x010a
        /*0bba*/ 	.byte	0xff
	.zero		1


	//   ....[173]....
        /*0bbc*/ 	.word	0x00009600
        /*0bc0*/ 	.word	0x00000000
        /*0bc4*/ 	.word	0x000001e0
        /*0bc8*/ 	.short	0x010a
        /*0bca*/ 	.byte	0xff
	.zero		1


	//   ....[174]....
        /*0bcc*/ 	.word	0x00009660
        /*0bd0*/ 	.word	0x00000000
        /*0bd4*/ 	.word	0x000001d8
        /*0bd8*/ 	.short	0x010a
        /*0bda*/ 	.byte	0xff
	.zero		1


	//   ....[175]....
        /*0bdc*/ 	.word	0x000096c0
        /*0be0*/ 	.word	0x00000002
        /*0be4*/ 	.word	0x000001b8
        /*0be8*/ 	.short	0x010a
        /*0bea*/ 	.byte	0xff
	.zero		1


	//   ....[176]....
        /*0bec*/ 	.word	0x00009720
        /*0bf0*/ 	.word	0x00000000
        /*0bf4*/ 	.word	0x000001b8
        /*0bf8*/ 	.short	0x010a
        /*0bfa*/ 	.byte	0xff
	.zero		1


	//   ....[177]....
        /*0bfc*/ 	.word	0x00009780
        /*0c00*/ 	.word	0x00000000
        /*0c04*/ 	.word	0x00000000
        /*0c08*/ 	.short	0x010a
        /*0c0a*/ 	.byte	0xff
	.zero		1


	//   ....[178]....
        /*0c0c*/ 	.word	0x000097e0
        /*0c10*/ 	.word	0x00000000
        /*0c14*/ 	.word	0x00000000
        /*0c18*/ 	.short	0x010a
        /*0c1a*/ 	.byte	0xff
	.zero		1


	//   ....[179]....
        /*0c1c*/ 	.word	0x00009840
        /*0c20*/ 	.word	0x00000000
        /*0c24*/ 	.word	0x000001e0
        /*0c28*/ 	.short	0x010a
        /*0c2a*/ 	.byte	0xff
	.zero		1


	//   ....[180]....
        /*0c2c*/ 	.word	0x00009890
        /*0c30*/ 	.word	0x00000000
        /*0c34*/ 	.word	0x000001a0
        /*0c38*/ 	.short	0x010a
        /*0c3a*/ 	.byte	0xff
	.zero		1


	//   ....[181]....
        /*0c3c*/ 	.word	0x000098e0
        /*0c40*/ 	.word	0x0000001b
        /*0c44*/ 	.word	0x000001f0
        /*0c48*/ 	.short	0x010a
        /*0c4a*/ 	.byte	0xff
	.zero		1


	//   ....[182]....
        /*0c4c*/ 	.word	0x00009930
        /*0c50*/ 	.word	0x00000003
        /*0c54*/ 	.word	0x000001a0
        /*0c58*/ 	.short	0x010a
        /*0c5a*/ 	.byte	0xff
	.zero		1


	//----- nvinfo : EIATTR_NUM_MBARRIERS
	.align		4
.L_47:
        /*0c5c*/ 	.byte	0x03, 0x38
        /*0c5e*/ 	.short	0x0042


	//----- nvinfo : EIATTR_EXIT_INSTR_OFFSETS
	.align		4
        /*0c60*/ 	.byte	0x04, 0x1c
        /*0c62*/ 	.short	(.L_49 - .L_48)


	//   ....[0]....
.L_48:
        /*0c64*/ 	.word	0x00003d40


	//   ....[1]....
        /*0c68*/ 	.word	0x00003ff0


	//   ....[2]....
        /*0c6c*/ 	.word	0x00004050


	//   ....[3]....
        /*0c70*/ 	.word	0x00004dc0


	//   ....[4]....
        /*0c74*/ 	.word	0x00005fe0


	//   ....[5]....
        /*0c78*/ 	.word	0x00006020


	//   ....[6]....
        /*0c7c*/ 	.word	0x00008790


	//   ....[7]....
        /*0c80*/ 	.word	0x00008810


	//   ....[8]....
        /*0c84*/ 	.word	0x00008840


	//   ....[9]....
        /*0c88*/ 	.word	0x000088c0


	//----- nvinfo : EIATTR_MAX_THREADS
	.align		4
.L_49:
        /*0c8c*/ 	.byte	0x04, 0x05
        /*0c8e*/ 	.short	(.L_51 - .L_50)
.L_50:
        /*0c90*/ 	.word	0x00000100
        /*0c94*/ 	.word	0x00000001
        /*0c98*/ 	.word	0x00000001


	//----- nvinfo : EIATTR_CRS_STACK_SIZE
	.align		4
.L_51:
        /*0c9c*/ 	.byte	0x04, 0x1e
        /*0c9e*/ 	.short	(.L_53 - .L_52)
.L_52:
        /*0ca0*/ 	.word	0x00000000


	//----- nvinfo : EIATTR_CBANK_PARAM_SIZE
	.align		4
.L_53:
        /*0ca4*/ 	.byte	0x03, 0x19
        /*0ca6*/ 	.short	0x0900


	//----- nvinfo : EIATTR_PARAM_CBANK
	.align		4
        /*0ca8*/ 	.byte	0x04, 0x0a
        /*0caa*/ 	.short	(.L_55 - .L_54)
	.align		4
.L_54:
        /*0cac*/ 	.word	index@(.nv.constant0._ZN7cutlass13device_kernelINS_4conv6kernel13ConvUniversalINS1_16ConvProblemShapeILNS1_8OperatorE0ELi3EEENS1_10collective14CollectiveConvINS1_47MainloopSm100TmaUmmaWarpSpecializedImplicitGemmILS5_0ELi26ELi3ELi1ELi2EN4cute5tupleIJNSA_1CILi2EEENSC_ILi1EEESE_EEEEENSB_IJNSC_ILi64EEESH_NSB_IJNSC_ILi32EEEEEEEEENS_10bfloat16_tESL_NSA_8TiledMMAINSA_8MMA_AtomIJNSA_20SM100_MMA_F16BF16_SSISL_SL_fLi64ELi64ELNSA_4UMMA5MajorE0ELSQ_0ELNSP_7ScaleInE0ELSR_0EEEEEENSA_6LayoutINSB_IJSE_SE_SE_EEENSB_IJNSC_ILi0EEESW_SW_EEEEENSB_IJNSA_10UnderscoreESZ_SZ_EEEEENS7_6detail27Sm100ImplicitGemmTileTraitsINSA_20SM90_TMA_LOAD_IM2COLENSA_14ComposedLayoutINSA_7SwizzleILi2ELi4ELi3EEENSA_18smem_ptr_flag_bitsILi16EEENSU_INSB_IJNSC_ILi8EEESI_EEENSB_IJSI_SE_EEEEEEEvEENS13_INSA_23SM90_TMA_LOAD_MULTICASTES1E_vEEEENS_8epilogue10collective18CollectiveEpilogueINS1J_23Sm100TmaWarpSpecializedILi3ELi2ELi16ELb1ELb0EEEJSK_NSB_IJNSU_ISH_SE_EENSU_ISI_SE_EEEEESL_NSB_IJNSB_IJllllEEESE_SW_EEESL_S1S_NS1J_6fusion15FusionCallbacksIS1N_NS1T_17LinearCombinationISL_fSL_fLNS_15FloatRoundStyleE2EEESK_S1Q_JEEENSA_5SM1004TMEM4LOAD26SM100_TMEM_LOAD_16dp256b4xES14_S1E_NSA_17SM75_U32x4_LDSM_NENSA_21SM90_TMA_STORE_IM2COLES1E_NSA_17SM90_U32x4_STSM_NENSA_39AutoVectorizingCopyWithAssumedAlignmentILi128EEEEEEvvEEEEvNT_6ParamsE)
        /*0cb0*/ 	.short	0x0380
        /*0cb2*/ 	.short	0x0900


	//----- nvinfo : EIATTR_SW_WAR
	.align		4
.L_55:
        /*0cb4*/ 	.byte	0x04, 0x36
        /*0cb6*/ 	.short	(.L_57 - .L_56)
.L_56:
        /*0cb8*/ 	.word	0x00000008
.L_57:


//--------------------- .nv.callgraph             --------------------------
	.section	.nv.callgraph,"",@"SHT_CUDA_CALLGRAPH"
	.align	4
	.sectionentsize	8
	.align		4
        /*0000*/ 	.word	0x00000000
	.align		4
        /*0004*/ 	.word	0xffffffff
	.align		4
        /*0008*/ 	.word	index@(_ZN7cutlass13device_kernelINS_4conv6kernel13ConvUniversalINS1_16ConvProblemShapeILNS1_8OperatorE0ELi3EEENS1_10collective14CollectiveConvINS1_47MainloopSm100TmaUmmaWarpSpecializedImplicitGemmILS5_0ELi26ELi3ELi1ELi2EN4cute5tupleIJNSA_1CILi2EEENSC_ILi1EEESE_EEEEENSB_IJNSC_ILi64EEESH_NSB_IJNSC_ILi32EEEEEEEEENS_10bfloat16_tESL_NSA_8TiledMMAINSA_8MMA_AtomIJNSA_20SM100_MMA_F16BF16_SSISL_SL_fLi64ELi64ELNSA_4UMMA5MajorE0ELSQ_0ELNSP_7ScaleInE0ELSR_0EEEEEENSA_6LayoutINSB_IJSE_SE_SE_EEENSB_IJNSC_ILi0EEESW_SW_EEEEENSB_IJNSA_10UnderscoreESZ_SZ_EEEEENS7_6detail27Sm100ImplicitGemmTileTraitsINSA_20SM90_TMA_LOAD_IM2COLENSA_14ComposedLayoutINSA_7SwizzleILi2ELi4ELi3EEENSA_18smem_ptr_flag_bitsILi16EEENSU_INSB_IJNSC_ILi8EEESI_EEENSB_IJSI_SE_EEEEEEEvEENS13_INSA_23SM90_TMA_LOAD_MULTICASTES1E_vEEEENS_8epilogue10collective18CollectiveEpilogueINS1J_23Sm100TmaWarpSpecializedILi3ELi2ELi16ELb1ELb0EEEJSK_NSB_IJNSU_ISH_SE_EENSU_ISI_SE_EEEEESL_NSB_IJNSB_IJllllEEESE_SW_EEESL_S1S_NS1J_6fusion15FusionCallbacksIS1N_NS1T_17LinearCombinationISL_fSL_fLNS_15FloatRoundStyleE2EEESK_S1Q_JEEENSA_5SM1004TMEM4LOAD26SM100_TMEM_LOAD_16dp256b4xES14_S1E_NSA_17SM75_U32x4_LDSM_NENSA_21SM90_TMA_STORE_IM2COLES1E_NSA_17SM90_U32x4_STSM_NENSA_39AutoVectorizingCopyWithAssumedAlignmentILi128EEEEEEvvEEEEvNT_6ParamsE)
	.align		4
        /*000c*/ 	.word	index@(__assertfail)
	.align		4
        /*0010*/ 	.word	0x00000000
	.align		4
        /*0014*/ 	.word	0xfffffffe
	.align		4
        /*0018*/ 	.word	0x00000000
	.align		4
        /*001c*/ 	.word	0xfffffffd
	.align		4
        /*0020*/ 	.word	0x00000000
	.align		4
        /*0024*/ 	.word	0xfffffffc


//--------------------- .nv.constant4             --------------------------
	.section	.nv.constant4,"a",@progbits
	.align	8
	.align		8
.nv.constant4:
        /*0000*/ 	.dword	__assertfail
	.align		8
        /*0008*/ 	.dword	__unnamed_1
	.align		8
        /*0010*/ 	.dword	__unnamed_2
	.align		8
        /*0018*/ 	.dword	_ZN39_INTERNAL_de94d42c_4_k_cu_2cba1e9c_28064cuda3std3__45__cpo5beginE
	.align		8
        /*0020*/ 	.dword	_ZN39_INTERNAL_de94d42c_4_k_cu_2cba1e9c_28064cuda3std3__45__cpo3endE
	.align		8
        /*0028*/ 	.dword	_ZN39_INTERNAL_de94d42c_4_k_cu_2cba1e9c_28064cuda3std3__45__cpo6cbeginE
	.align		8
        /*0030*/ 	.dword	_ZN39_INTERNAL_de94d42c_4_k_cu_2cba1e9c_28064cuda3std3__45__cpo4cendE
	.align		8
        /*0038*/ 	.dword	_ZN39_INTERNAL_de94d42c_4_k_cu_2cba1e9c_28064cuda3std3__441_GLOBAL__N__de94d42c_4_k_cu_2cba1e9c_28066ignoreE
	.align		8
        /*0040*/ 	.dword	_ZN39_INTERNAL_de94d42c_4_k_cu_2cba1e9c_28064cuda3std3__419piecewise_constructE
	.align		8
        /*0048*/ 	.dword	_ZN39_INTERNAL_de94d42c_4_k_cu_2cba1e9c_28064cuda3std3__48in_placeE
	.align		8
        /*0050*/ 	.dword	_ZN39_INTERNAL_de94d42c_4_k_cu_2cba1e9c_28064cuda3std6ranges3__45__cpo4swapE
	.align		8
        /*0058*/ 	.dword	_ZN39_INTERNAL_de94d42c_4_k_cu_2cba1e9c_28064cuda3std6ranges3__45__cpo9iter_moveE
	.align		8
        /*0060*/ 	.dword	_ZN39_INTERNAL_de94d42c_4_k_cu_2cba1e9c_28064cute7productE
	.align		8
        /*0068*/ 	.dword	_ZN39_INTERNAL_de94d42c_4_k_cu_2cba1e9c_28064cute1_E
	.align		8
        /*0070*/ 	.dword	$str$27
	.align		8
        /*0078*/ 	.dword	$str$28
	.align		8
        /*0080*/ 	.dword	$str$29
	.align		8
        /*0088*/ 	.dword	$str$30


//--------------------- .text._ZN7cutlass13device_kernelINS_4conv6kernel13ConvUniversalINS1_16ConvProblemShapeILNS1_8OperatorE0ELi3EEENS1_10collective14CollectiveConvINS1_47MainloopSm100TmaUmmaWarpSpecializedImplicitGemmILS5_0ELi26ELi3ELi1ELi2EN4cute5tupleIJNSA_1CILi2EEENSC_ILi1EEESE_EEEEENSB_IJNSC_ILi64EEESH_NSB_IJNSC_ILi32EEEEEEEEENS_10bfloat16_tESL_NSA_8TiledMMAINSA_8MMA_AtomIJNSA_20SM100_MMA_F16BF16_SSISL_SL_fLi64ELi64ELNSA_4UMMA5MajorE0ELSQ_0ELNSP_7ScaleInE0ELSR_0EEEEEENSA_6LayoutINSB_IJSE_SE_SE_EEENSB_IJNSC_ILi0EEESW_SW_EEEEENSB_IJNSA_10UnderscoreESZ_SZ_EEEEENS7_6detail27Sm100ImplicitGemmTileTraitsINSA_20SM90_TMA_LOAD_IM2COLENSA_14ComposedLayoutINSA_7SwizzleILi2ELi4ELi3EEENSA_18smem_ptr_flag_bitsILi16EEENSU_INSB_IJNSC_ILi8EEESI_EEENSB_IJSI_SE_EEEEEEEvEENS13_INSA_23SM90_TMA_LOAD_MULTICASTES1E_vEEEENS_8epilogue10collective18CollectiveEpilogueINS1J_23Sm100TmaWarpSpecializedILi3ELi2ELi16ELb1ELb0EEEJSK_NSB_IJNSU_ISH_SE_EENSU_ISI_SE_EEEEESL_NSB_IJNSB_IJllllEEESE_SW_EEESL_S1S_NS1J_6fusion15FusionCallbacksIS1N_NS1T_17LinearCombinationISL_fSL_fLNS_15FloatRoundStyleE2EEESK_S1Q_JEEENSA_5SM1004TMEM4LOAD26SM100_TMEM_LOAD_16dp256b4xES14_S1E_NSA_17SM75_U32x4_LDSM_NENSA_21SM90_TMA_STORE_IM2COLES1E_NSA_17SM90_U32x4_STSM_NENSA_39AutoVectorizingCopyWithAssumedAlignmentILi128EEEEEEvvEEEEvNT_6ParamsE --------------------------
	.section	.text._ZN7cutlass13device_kernelINS_4conv6kernel13ConvUniversalINS1_16ConvProblemShapeILNS1_8OperatorE0ELi3EEENS1_10collective14CollectiveConvINS1_47MainloopSm100TmaUmmaWarpSpecializedImplicitGemmILS5_0ELi26ELi3ELi1ELi2EN4cute5tupleIJNSA_1CILi2EEENSC_ILi1EEESE_EEEEENSB_IJNSC_ILi64EEESH_NSB_IJNSC_ILi32EEEEEEEEENS_10bfloat16_tESL_NSA_8TiledMMAINSA_8MMA_AtomIJNSA_20SM100_MMA_F16BF16_SSISL_SL_fLi64ELi64ELNSA_4UMMA5MajorE0ELSQ_0ELNSP_7ScaleInE0ELSR_0EEEEEENSA_6LayoutINSB_IJSE_SE_SE_EEENSB_IJNSC_ILi0EEESW_SW_EEEEENSB_IJNSA_10UnderscoreESZ_SZ_EEEEENS7_6detail27Sm100ImplicitGemmTileTraitsINSA_20SM90_TMA_LOAD_IM2COLENSA_14ComposedLayoutINSA_7SwizzleILi2ELi4ELi3EEENSA_18smem_ptr_flag_bitsILi16EEENSU_INSB_IJNSC_ILi8EEESI_EEENSB_IJSI_SE_EEEEEEEvEENS13_INSA_23SM90_TMA_LOAD_MULTICASTES1E_vEEEENS_8epilogue10collective18CollectiveEpilogueINS1J_23Sm100TmaWarpSpecializedILi3ELi2ELi16ELb1ELb0EEEJSK_NSB_IJNSU_ISH_SE_EENSU_ISI_SE_EEEEESL_NSB_IJNSB_IJllllEEESE_SW_EEESL_S1S_NS1J_6fusion15FusionCallbacksIS1N_NS1T_17LinearCombinationISL_fSL_fLNS_15FloatRoundStyleE2EEESK_S1Q_JEEENSA_5SM1004TMEM4LOAD26SM100_TMEM_LOAD_16dp256b4xES14_S1E_NSA_17SM75_U32x4_LDSM_NENSA_21SM90_TMA_STORE_IM2COLES1E_NSA_17SM90_U32x4_STSM_NENSA_39AutoVectorizingCopyWithAssumedAlignmentILi128EEEEEEvvEEEEvNT_6ParamsE,"ax",@progbits
	.align	128
.text._ZN7cutlass13device_kernelINS_4conv6kernel13ConvUniversalINS1_16ConvProblemShapeILNS1_8OperatorE0ELi3EEENS1_10collective14CollectiveConvINS1_47MainloopSm100TmaUmmaWarpSpecializedImplicitGemmILS5_0ELi26ELi3ELi1ELi2EN4cute5tupleIJNSA_1CILi2EEENSC_ILi1EEESE_EEEEENSB_IJNSC_ILi64EEESH_NSB_IJNSC_ILi32EEEEEEEEENS_10bfloat16_tESL_NSA_8TiledMMAINSA_8MMA_AtomIJNSA_20SM100_MMA_F16BF16_SSISL_SL_fLi64ELi64ELNSA_4UMMA5MajorE0ELSQ_0ELNSP_7ScaleInE0ELSR_0EEEEEENSA_6LayoutINSB_IJSE_SE_SE_EEENSB_IJNSC_ILi0EEESW_SW_EEEEENSB_IJNSA_10UnderscoreESZ_SZ_EEEEENS7_6detail27Sm100ImplicitGemmTileTraitsINSA_20SM90_TMA_LOAD_IM2COLENSA_14ComposedLayoutINSA_7SwizzleILi2ELi4ELi3EEENSA_18smem_ptr_flag_bitsILi16EEENSU_INSB_IJNSC_ILi8EEESI_EEENSB_IJSI_SE_EEEEEEEvEENS13_INSA_23SM90_TMA_LOAD_MULTICASTES1E_vEEEENS_8epilogue10collective18CollectiveEpilogueINS1J_23Sm100TmaWarpSpecializedILi3ELi2ELi16ELb1ELb0EEEJSK_NSB_IJNSU_ISH_SE_EENSU_ISI_SE_EEEEESL_NSB_IJNSB_IJllllEEESE_SW_EEESL_S1S_NS1J_6fusion15FusionCallbacksIS1N_NS1T_17LinearCombinationISL_fSL_fLNS_15FloatRoundStyleE2EEESK_S1Q_JEEENSA_5SM1004TMEM4LOAD26SM100_TMEM_LOAD_16dp256b4xES14_S1E_NSA_17SM75_U32x4_LDSM_NENSA_21SM90_TMA_STORE_IM2COLES1E_NSA_17SM90_U32x4_STSM_NENSA_39AutoVectorizingCopyWithAssumedAlignmentILi128EEEEEEvvEEEEvNT_6ParamsE:
        .type           _ZN7cutlass13device_kernelINS_4conv6kernel13ConvUniversalINS1_16ConvProblemShapeILNS1_8OperatorE0ELi3EEENS1_10collective14CollectiveConvINS1_47MainloopSm100TmaUmmaWarpSpecializedImplicitGemmILS5_0ELi26ELi3ELi1ELi2EN4cute5tupleIJNSA_1CILi2EEENSC_ILi1EEESE_EEEEENSB_IJNSC_ILi64EEESH_NSB_IJNSC_ILi32EEEEEEEEENS_10bfloat16_tESL_NSA_8TiledMMAINSA_8MMA_AtomIJNSA_20SM100_MMA_F16BF16_SSISL_SL_fLi64ELi64ELNSA_4UMMA5MajorE0ELSQ_0ELNSP_7ScaleInE0ELSR_0EEEEEENSA_6LayoutINSB_IJSE_SE_SE_EEENSB_IJNSC_ILi0EEESW_SW_EEEEENSB_IJNSA_10UnderscoreESZ_SZ_EEEEENS7_6detail27Sm100ImplicitGemmTileTraitsINSA_20SM90_TMA_LOAD_IM2COLENSA_14ComposedLayoutINSA_7SwizzleILi2ELi4ELi3EEENSA_18smem_ptr_flag_bitsILi16EEENSU_INSB_IJNSC_ILi8EEESI_EEENSB_IJSI_SE_EEEEEEEvEENS13_INSA_23SM90_TMA_LOAD_MULTICASTES1E_vEEEENS_8epilogue10collective18CollectiveEpilogueINS1J_23Sm100TmaWarpSpecializedILi3ELi2ELi16ELb1ELb0EEEJSK_NSB_IJNSU_ISH_SE_EENSU_ISI_SE_EEEEESL_NSB_IJNSB_IJllllEEESE_SW_EEESL_S1S_NS1J_6fusion15FusionCallbacksIS1N_NS1T_17LinearCombinationISL_fSL_fLNS_15FloatRoundStyleE2EEESK_S1Q_JEEENSA_5SM1004TMEM4LOAD26SM100_TMEM_LOAD_16dp256b4xES14_S1E_NSA_17SM75_U32x4_LDSM_NENSA_21SM90_TMA_STORE_IM2COLES1E_NSA_17SM90_U32x4_STSM_NENSA_39AutoVectorizingCopyWithAssumedAlignmentILi128EEEEEEvvEEEEvNT_6ParamsE,@function
        .size           _ZN7cutlass13device_kernelINS_4conv6kernel13ConvUniversalINS1_16ConvProblemShapeILNS1_8OperatorE0ELi3EEENS1_10collective14CollectiveConvINS1_47MainloopSm100TmaUmmaWarpSpecializedImplicitGemmILS5_0ELi26ELi3ELi1ELi2EN4cute5tupleIJNSA_1CILi2EEENSC_ILi1EEESE_EEEEENSB_IJNSC_ILi64EEESH_NSB_IJNSC_ILi32EEEEEEEEENS_10bfloat16_tESL_NSA_8TiledMMAINSA_8MMA_AtomIJNSA_20SM100_MMA_F16BF16_SSISL_SL_fLi64ELi64ELNSA_4UMMA5MajorE0ELSQ_0ELNSP_7ScaleInE0ELSR_0EEEEEENSA_6LayoutINSB_IJSE_SE_SE_EEENSB_IJNSC_ILi0EEESW_SW_EEEEENSB_IJNSA_10UnderscoreESZ_SZ_EEEEENS7_6detail27Sm100ImplicitGemmTileTraitsINSA_20SM90_TMA_LOAD_IM2COLENSA_14ComposedLayoutINSA_7SwizzleILi2ELi4ELi3EEENSA_18smem_ptr_flag_bitsILi16EEENSU_INSB_IJNSC_ILi8EEESI_EEENSB_IJSI_SE_EEEEEEEvEENS13_INSA_23SM90_TMA_LOAD_MULTICASTES1E_vEEEENS_8epilogue10collective18CollectiveEpilogueINS1J_23Sm100TmaWarpSpecializedILi3ELi2ELi16ELb1ELb0EEEJSK_NSB_IJNSU_ISH_SE_EENSU_ISI_SE_EEEEESL_NSB_IJNSB_IJllllEEESE_SW_EEESL_S1S_NS1J_6fusion15FusionCallbacksIS1N_NS1T_17LinearCombinationISL_fSL_fLNS_15FloatRoundStyleE2EEESK_S1Q_JEEENSA_5SM1004TMEM4LOAD26SM100_TMEM_LOAD_16dp256b4xES14_S1E_NSA_17SM75_U32x4_LDSM_NENSA_21SM90_TMA_STORE_IM2COLES1E_NSA_17SM90_U32x4_STSM_NENSA_39AutoVectorizingCopyWithAssumedAlignmentILi128EEEEEEvvEEEEvNT_6ParamsE,(.L_x_218 - _ZN7cutlass13device_kernelINS_4conv6kernel13ConvUniversalINS1_16ConvProblemShapeILNS1_8OperatorE0ELi3EEENS1_10collective14CollectiveConvINS1_47MainloopSm100TmaUmmaWarpSpecializedImplicitGemmILS5_0ELi26ELi3ELi1ELi2EN4cute5tupleIJNSA_1CILi2EEENSC_ILi1EEESE_EEEEENSB_IJNSC_ILi64EEESH_NSB_IJNSC_ILi32EEEEEEEEENS_10bfloat16_tESL_NSA_8TiledMMAINSA_8MMA_AtomIJNSA_20SM100_MMA_F16BF16_SSISL_SL_fLi64ELi64ELNSA_4UMMA5MajorE0ELSQ_0ELNSP_7ScaleInE0ELSR_0EEEEEENSA_6LayoutINSB_IJSE_SE_SE_EEENSB_IJNSC_ILi0EEESW_SW_EEEEENSB_IJNSA_10UnderscoreESZ_SZ_EEEEENS7_6detail27Sm100ImplicitGemmTileTraitsINSA_20SM90_TMA_LOAD_IM2COLENSA_14ComposedLayoutINSA_7SwizzleILi2ELi4ELi3EEENSA_18smem_ptr_flag_bitsILi16EEENSU_INSB_IJNSC_ILi8EEESI_EEENSB_IJSI_SE_EEEEEEEvEENS13_INSA_23SM90_TMA_LOAD_MULTICASTES1E_vEEEENS_8epilogue10collective18CollectiveEpilogueINS1J_23Sm100TmaWarpSpecializedILi3ELi2ELi16ELb1ELb0EEEJSK_NSB_IJNSU_ISH_SE_EENSU_ISI_SE_EEEEESL_NSB_IJNSB_IJllllEEESE_SW_EEESL_S1S_NS1J_6fusion15FusionCallbacksIS1N_NS1T_17LinearCombinationISL_fSL_fLNS_15FloatRoundStyleE2EEESK_S1Q_JEEENSA_5SM1004TMEM4LOAD26SM100_TMEM_LOAD_16dp256b4xES14_S1E_NSA_17SM75_U32x4_LDSM_NENSA_21SM90_TMA_STORE_IM2COLES1E_NSA_17SM90_U32x4_STSM_NENSA_39AutoVectorizingCopyWithAssumedAlignmentILi128EEEEEEvvEEEEvNT_6ParamsE)
        .other          _ZN7cutlass13device_kernelINS_4conv6kernel13ConvUniversalINS1_16ConvProblemShapeILNS1_8OperatorE0ELi3EEENS1_10collective14CollectiveConvINS1_47MainloopSm100TmaUmmaWarpSpecializedImplicitGemmILS5_0ELi26ELi3ELi1ELi2EN4cute5tupleIJNSA_1CILi2EEENSC_ILi1EEESE_EEEEENSB_IJNSC_ILi64EEESH_NSB_IJNSC_ILi32EEEEEEEEENS_10bfloat16_tESL_NSA_8TiledMMAINSA_8MMA_AtomIJNSA_20SM100_MMA_F16BF16_SSISL_SL_fLi64ELi64ELNSA_4UMMA5MajorE0ELSQ_0ELNSP_7ScaleInE0ELSR_0EEEEEENSA_6LayoutINSB_IJSE_SE_SE_EEENSB_IJNSC_ILi0EEESW_SW_EEEEENSB_IJNSA_10UnderscoreESZ_SZ_EEEEENS7_6detail27Sm100ImplicitGemmTileTraitsINSA_20SM90_TMA_LOAD_IM2COLENSA_14ComposedLayoutINSA_7SwizzleILi2ELi4ELi3EEENSA_18smem_ptr_flag_bitsILi16EEENSU_INSB_IJNSC_ILi8EEESI_EEENSB_IJSI_SE_EEEEEEEvEENS13_INSA_23SM90_TMA_LOAD_MULTICASTES1E_vEEEENS_8epilogue10collective18CollectiveEpilogueINS1J_23Sm100TmaWarpSpecializedILi3ELi2ELi16ELb1ELb0EEEJSK_NSB_IJNSU_ISH_SE_EENSU_ISI_SE_EEEEESL_NSB_IJNSB_IJllllEEESE_SW_EEESL_S1S_NS1J_6fusion15FusionCallbacksIS1N_NS1T_17LinearCombinationISL_fSL_fLNS_15FloatRoundStyleE2EEESK_S1Q_JEEENSA_5SM1004TMEM4LOAD26SM100_TMEM_LOAD_16dp256b4xES14_S1E_NSA_17SM75_U32x4_LDSM_NENSA_21SM90_TMA_STORE_IM2COLES1E_NSA_17SM90_U32x4_STSM_NENSA_39AutoVectorizingCopyWithAssumedAlignmentILi128EEEEEEvvEEEEvNT_6ParamsE,@"STO_CUDA_ENTRY STV_DEFAULT"
_ZN7cutlass13device_kernelINS_4conv6kernel13ConvUniversalINS1_16ConvProblemShapeILNS1_8OperatorE0ELi3EEENS1_10collective14CollectiveConvINS1_47MainloopSm100TmaUmmaWarpSpecializedImplicitGemmILS5_0ELi26ELi3ELi1ELi2EN4cute5tupleIJNSA_1CILi2EEENSC_ILi1EEESE_EEEEENSB_IJNSC_ILi64EEESH_NSB_IJNSC_ILi32EEEEEEEEENS_10bfloat16_tESL_NSA_8TiledMMAINSA_8MMA_AtomIJNSA_20SM100_MMA_F16BF16_SSISL_SL_fLi64ELi64ELNSA_4UMMA5MajorE0ELSQ_0ELNSP_7ScaleInE0ELSR_0EEEEEENSA_6LayoutINSB_IJSE_SE_SE_EEENSB_IJNSC_ILi0EEESW_SW_EEEEENSB_IJNSA_10UnderscoreESZ_SZ_EEEEENS7_6detail27Sm100ImplicitGemmTileTraitsINSA_20SM90_TMA_LOAD_IM2COLENSA_14ComposedLayoutINSA_7SwizzleILi2ELi4ELi3EEENSA_18smem_ptr_flag_bitsILi16EEENSU_INSB_IJNSC_ILi8EEESI_EEENSB_IJSI_SE_EEEEEEEvEENS13_INSA_23SM90_TMA_LOAD_MULTICASTES1E_vEEEENS_8epilogue10collective18CollectiveEpilogueINS1J_23Sm100TmaWarpSpecializedILi3ELi2ELi16ELb1ELb0EEEJSK_NSB_IJNSU_ISH_SE_EENSU_ISI_SE_EEEEESL_NSB_IJNSB_IJllllEEESE_SW_EEESL_S1S_NS1J_6fusion15FusionCallbacksIS1N_NS1T_17LinearCombinationISL_fSL_fLNS_15FloatRoundStyleE2EEESK_S1Q_JEEENSA_5SM1004TMEM4LOAD26SM100_TMEM_LOAD_16dp256b4xES14_S1E_NSA_17SM75_U32x4_LDSM_NENSA_21SM90_TMA_STORE_IM2COLES1E_NSA_17SM90_U32x4_STSM_NENSA_39AutoVectorizingCopyWithAssumedAlignmentILi128EEEEEEvvEEEEvNT_6ParamsE:
[----:B------:R-:W1:Y:S01]  /*0000*/  LDC R1, c[0x0][0x37c] ;  /* 0x0000df00ff017b82 */ /* 0x000e620000000800 */
[----:B------:R-:W2:Y:S01]  /*0010*/  S2R R47, SR_TID.X ;  /* 0x00000000002f7919 */ /* 0x000ea20000002100 */
[----:B------:R-:W3:Y:S01]  /*0020*/  LDCU.64 UR8, c[0x0][0x990] ;  /* 0x00013200ff0877ac */ /* 0x000ee20008000a00 */
[----:B-1----:R-:W-:Y:S01]  /*0030*/  VIADD R1, R1, 0xfffffff8 ;  /* 0xfffffff801017836 */ /* 0x002fe20000000000 */
[----:B------:R-:W-:Y:S02]  /*0040*/  PRMT R48, RZ, 0x7610, R48 ;  /* 0x00007610ff307816 */ /* 0x000fe40000000030 */
[----:B------:R-:W-:Y:S01]  /*0050*/  ELECT P3, URZ, PT ;  /* 0x0000000000ff782f */ /* 0x000fe20003860000 */
[----:B---3--:R-:W-:-:S04]  /*0060*/  UISETP.NE.U32.AND UP0, UPT, UR8, URZ, UPT ;  /* 0x000000ff0800728c */ /* 0x008fc8000bf05070 */
[----:B------:R-:W-:Y:S01]  /*0070*/  UISETP.NE.AND.EX UP0, UPT, UR9, URZ, UPT, UP0 ;  /* 0x000000ff0900728c */ /* 0x000fe2000bf05300 */
[----:B--2---:R-:W-:-:S05]  /*0080*/  SHF.R.U32.HI R49, RZ, 0x5, R47 ;  /* 0x00000005ff317819 */ /* 0x004fca000001162f */
[----:B------:R-:W1:Y:S02]  /*0090*/  SHFL.IDX PT, R0, R49, RZ, 0x1f ;  /* 0x00001fff31007589 */ /* 0x000e6400000e0000 */
[----:B-1----:R-:W-:Y:S01]  /*00a0*/  R2UR UR18, R0 ;  /* 0x00000000001272ca */ /* 0x002fe200000e0000 */
[----:B------:R-:W-:-:S14]  /*00b0*/  BRA.U UP0, `(.L_x_0) ;  /* 0x0000000100307547 */ /* 0x000fdc000b800000 */
[----:B------:R-:W1:Y:S02]  /*00c0*/  LDCU.64 UR4, c[0x0][0x988] ;  /* 0x00013100ff0477ac */ /* 0x000e640008000a00 */
[----:B-1----:R-:W-:-:S04]  /*00d0*/  UISETP.NE.U32.AND UP0, UPT, UR4, URZ, UPT ;  /* 0x000000ff0400728c */ /* 0x002fc8000bf05070 */
[----:B------:R-:W-:-:S09]  /*00e0*/  UISETP.NE.AND.EX UP0, UPT, UR5, URZ, UPT, UP0 ;  /* 0x000000ff0500728c */ /* 0x000fd2000bf05300 */
[----:B------:R-:W-:Y:S05]  /*00f0*/  BRA.U !UP0, `(.L_x_1) ;  /* 0x0000000108147547 */ /* 0x000fea000b800000 */
[----:B------:R-:W1:Y:S01]  /*0100*/  LDC.64 R26, c[0x0][0x988] ;  /* 0x00026200ff1a7b82 */ /* 0x000e620000000a00 */
[----:B------:R-:W1:Y:S02]  /*0110*/  LDCU.64 UR4, c[0x0][0x358] ;  /* 0x00006b00ff0477ac */ /* 0x000e640008000a00 */
[----:B-1----:R1:W5:Y:S01]  /*0120*/  LDG.E R26, desc[UR4][R26.64] ;  /* 0x000000041a1a7981 */ /* 0x002362000c1e1900 */
[----:B------:R-:W-:Y:S01]  /*0130*/  HFMA2 R48, -RZ, RZ, 0, 5.9604644775390625e-08 ;  /* 0x00000001ff307431 */ /* 0x000fe200000001ff */
[----:B------:R-:W-:Y:S05]  /*0140*/  BRA `(.L_x_0) ;  /* 0x00000000000c7947 */ /* 0x000fea0003800000 */
.L_x_1:
[----:B------:R-:W1:Y:S01]  /*0150*/  LDCU UR4, c[0x0][0x980] ;  /* 0x00013000ff0477ac */ /* 0x000e620008000800 */
[----:B------:R-:W-:Y:S01]  /*0160*/  HFMA2 R48, -RZ, RZ, 0, 5.9604644775390625e-08 ;  /* 0x00000001ff307431 */ /* 0x000fe200000001ff */
[----:B-1----:R-:W-:-:S07]  /*0170*/  MOV R26, UR4 ;  /* 0x00000004001a7c02 */ /* 0x002fce0008000f00 */
.L_x_0:
[----:B------:R-:W2:Y:S02]  /*0180*/  LDCU.64 UR4, c[0x0][0x9b0] ;  /* 0x00013600ff0477ac */ /* 0x000ea40008000a00 */
[----:B--2---:R-:W-:-:S04]  /*0190*/  UISETP.NE.U32.AND UP0, UPT, UR4, URZ, UPT ;  /* 0x000000ff0400728c */ /* 0x004fc8000bf05070 */
[----:B------:R-:W-:-:S09]  /*01a0*/  UISETP.NE.AND.EX UP0, UPT, UR5, URZ, UPT, UP0 ;  /* 0x000000ff0500728c */ /* 0x000fd2000bf05300 */
[----:B------:R-:W-:Y:S05]  /*01b0*/  BRA.U UP0, `(.L_x_2) ;  /* 0x0000000100287547 */ /* 0x000fea000b800000 */
[----:B------:R-:W2:Y:S02]  /*01c0*/  LDCU.64 UR4, c[0x0][0x9a8] ;  /* 0x00013500ff0477ac */ /* 0x000ea40008000a00 */
[----:B--2---:R-:W-:-:S04]  /*01d0*/  UISETP.NE.U32.AND UP0, UPT, UR4, URZ, UPT ;  /* 0x000000ff0400728c */ /* 0x004fc8000bf05070 */
[----:B------:R-:W-:-:S09]  /*01e0*/  UISETP.NE.AND.EX UP0, UPT, UR5, URZ, UPT, UP0 ;  /* 0x000000ff0500728c */ /* 0x000fd2000bf05300 */
[----:B------:R-:W-:Y:S05]  /*01f0*/  BRA.U !UP0, `(.L_x_3) ;  /* 0x0000000108107547 */ /* 0x000fea000b800000 */
[----:B------:R-:W2:Y:S01]  /*0200*/  LDC.64 R24, c[0x0][0x9a8] ;  /* 0x00026a00ff187b82 */ /* 0x000ea20000000a00 */
[----:B------:R-:W2:Y:S02]  /*0210*/  LDCU.64 UR4, c[0x0][0x358] ;  /* 0x00006b00ff0477ac */ /* 0x000ea40008000a00 */
[----:B--2---:R2:W5:Y:S01]  /*0220*/  LDG.E R24, desc[UR4][R24.64] ;  /* 0x0000000418187981 */ /* 0x004562000c1e1900 */
[----:B------:R-:W-:Y:S05]  /*0230*/  BRA `(.L_x_2) ;  /* 0x0000000000087947 */ /* 0x000fea0003800000 */
.L_x_3:
[----:B------:R-:W2:Y:S02]  /*0240*/  LDCU UR4, c[0x0][0x9a0] ;  /* 0x00013400ff0477ac */ /* 0x000ea40008000800 */
[----:B--2---:R-:W-:Y:S02]  /*0250*/  MOV R24, UR4 ;  /* 0x0000000400187c02 */ /* 0x004fe40008000f00 */
.L_x_2:
[----:B------:R-:W-:Y:S01]  /*0260*/  IMAD.U32 R0, RZ, RZ, UR18 ;  /* 0x00000012ff007e24 */ /* 0x000fe2000f8e00ff */
[----:B------:R-:W-:Y:S04]  /*0270*/  BSSY.RECONVERGENT B0, `(.L_x_4) ;  /* 0x000000c000007945 */ /* 0x000fe80003800200 */
[C---:B------:R-:W-:Y:S02]  /*0280*/  ISETP.NE.OR P1, PT, R0.reuse, 0x1, !P3 ;  /* 0x000000010000780c */ /* 0x040fe40005f25670 */
[----:B------:R-:W-:-:S11]  /*0290*/  ISETP.NE.OR P0, PT, R0, 0x3, !P3 ;  /* 0x000000030000780c */ /* 0x000fd60005f05670 */
[----:B------:R-:W-:Y:S05]  /*02a0*/  @P1 BRA `(.L_x_5) ;  /* 0x0000000000201947 */ /* 0x000fea0003800000 */
[----:B------:R-:W3:Y:S02]  /*02b0*/  LDCU.64 UR4, c[0x0][0x348] ;  /* 0x00006900ff0477ac */ /* 0x000ee40008000a00 */
[----:B---3--:R-:W-:Y:S02]  /*02c0*/  UIADD3 UR6, UP1, UPT, UR4, 0x80, URZ ;  /* 0x0000008004067890 */ /* 0x008fe4000ff3e0ff */
[----:B------:R-:W-:Y:S02]  /*02d0*/  UIADD3 UR4, UP0, UPT, UR4, 0x200, URZ ;  /* 0x0000020004047890 */ /* 0x000fe4000ff1e0ff */
[----:B------:R-:W-:Y:S02]  /*02e0*/  UIADD3.X UR7, UPT, UPT, URZ, UR5, URZ, UP1, !UPT ;  /* 0x00000005ff077290 */ /* 0x000fe40008ffe4ff */
[----:B------:R-:W-:-:S07]  /*02f0*/  UIADD3.X UR5, UPT, UPT, URZ, UR5, URZ, UP0, !UPT ;  /* 0x00000005ff057290 */ /* 0x000fce00087fe4ff */
[----:B------:R3:W-:Y:S02]  /*0300*/  UTMACCTL.PF [UR6] ;  /* 0x00000000060079b9 */ /* 0x0007e40008040000 */
[----:B------:R3:W-:Y:S02]  /*0310*/  UTMACCTL.PF [UR4] ;  /* 0x00000000040079b9 */ /* 0x0007e40008040000 */
[----:B---3--:R-:W-:Y:S01]  /*0320*/  NOP ;  /* 0x0000000000007918 */ /* 0x008fe20000000000 */
.L_x_5:
[----:B------:R-:W-:Y:S05]  /*0330*/  BSYNC.RECONVERGENT B0 ;  /* 0x0000000000007941 */ /* 0x000fea0003800200 */
.L_x_4:
[----:B------:R-:W-:Y:S04]  /*0340*/  BSSY.RECONVERGENT B0, `(.L_x_6) ;  /* 0x000000a000007945 */ /* 0x000fe80003800200 */
        /* <DEDUP_REMOVED lines=9> */
.L_x_7:
[----:B------:R-:W-:Y:S05]  /*03e0*/  BSYNC.RECONVERGENT B0 ;  /* 0x0000000000007941 */ /* 0x000fea0003800200 */
.L_x_6:
[----:B------:R-:W3:Y:S01]  /*03f0*/  LDCU.64 UR4, c[0x0][0x988] ;  /* 0x00013100ff0477ac */ /* 0x000ee20008000a00 */
[----:B------:R-:W-:Y:S02]  /*0400*/  UISETP.EQ.U32.AND UP2, UPT, UR8, URZ, UPT ;  /* 0x000000ff0800728c */ /* 0x000fe4000bf42070 */
[----:B------:R-:W-:Y:S02]  /*0410*/  UPLOP3.LUT UP3, UPT, UPT, UPT, UPT, 0x80, 0x8 ;  /* 0x000000000008789c */ /* 0x000fe40003f6f070 */
[----:B---3--:R-:W-:-:S04]  /*0420*/  UISETP.NE.U32.AND UP0, UPT, UR4, URZ, UPT ;  /* 0x000000ff0400728c */ /* 0x008fc8000bf05070 */
[----:B------:R-:W-:-:S04]  /*0430*/  UISETP.NE.AND.EX UP1, UPT, UR5, URZ, UPT, UP0 ;  /* 0x000000ff0500728c */ /* 0x000fc8000bf25300 */
[----:B------:R-:W-:-:S04]  /*0440*/  UISETP.EQ.OR.EX UP4, UPT, UR9, URZ, !UP1, UP2 ;  /* 0x000000ff0900728c */ /* 0x000fc8000cf82720 */
[----:B------:R-:W-:-:S06]  /*0450*/  UP2UR UR4, UPR, URZ, 0x10 ;  /* 0x00000010ff047883 */ /* 0x000fcc0008000000 */
[----:B------:R-:W-:Y:S01]  /*0460*/  MOV R54, UR4 ;  /* 0x0000000400367c02 */ /* 0x000fe20008000f00 */
[----:B------:R-:W-:Y:S06]  /*0470*/  BRA.U !UP4, `(.L_x_8) ;  /* 0x000000010c207547 */ /* 0x000fec000b800000 */
[----:B------:R-:W-:Y:S01]  /*0480*/  UISETP.NE.U32.AND UP2, UPT, UR8, URZ, UPT ;  /* 0x000000ff0800728c */ /* 0x000fe2000bf45070 */
[----:B-----5:R-:W-:Y:S01]  /*0490*/  FSETP.NEU.AND P0, PT, R26, RZ, PT ;  /* 0x000000ff1a00720b */ /* 0x020fe20003f0d000 */
[----:B------:R-:W-:Y:S02]  /*04a0*/  USEL UR4, URZ, 0xffffffff, UP1 ;  /* 0xffffffffff047887 */ /* 0x000fe40008800000 */
[----:B------:R-:W-:-:S10]  /*04b0*/  UISETP.NE.AND.EX UP2, UPT, UR9, URZ, UPT, UP2 ;  /* 0x000000ff0900728c */ /* 0x000fd4000bf45320 */
[----:B------:R-:W-:Y:S01]  /*04c0*/  VOTEU.ANY UP0, P0 ;  /* 0x0000000000ff7886 */ /* 0x000fe20000000100 */
[----:B------:R-:W-:-:S04]  /*04d0*/  @!UP2 USEL UR4, URZ, 0xffffffff, UP0 ;  /* 0xffffffffff04a887 */ /* 0x000fc80008000000 */
[----:B------:R-:W-:-:S04]  /*04e0*/  ULOP3.LUT UR4, UR4, 0x1, URZ, 0xc0, !UPT ;  /* 0x0000000104047892 */ /* 0x000fc8000f8ec0ff */
[----:B------:R-:W-:-:S11]  /*04f0*/  UISETP.NE.U32.AND UP3, UPT, UR4, 0x1, UPT ;  /* 0x000000010400788c */ /* 0x000fd6000bf65070 */
.L_x_8:
[----:B------:R-:W3:Y:S02]  /*0500*/  SHFL.IDX PT, R2, R49, RZ, 0x1f ;  /* 0x00001fff31027589 */ /* 0x000ee400000e0000 */
[----:B---3--:R-:W-:-:S13]  /*0510*/  ISETP.NE.AND P0, PT, R2, RZ, PT ;  /* 0x000000ff0200720c */ /* 0x008fda0003f05270 */
[----:B------:R-:W-:Y:S05]  /*0520*/  @P0 BRA `(.L_x_9) ;  /* 0x0000000400140947 */ /* 0x000fea0003800000 */
[----:B------:R-:W-:Y:S01]  /*0530*/  ELECT P0, URZ, PT ;  /* 0x0000000000ff782f */ /* 0x000fe20003800000 */
[----:B------:R-:W-:-:S12]  /*0540*/  BSSY.RECONVERGENT B0, `(.L_x_9) ;  /* 0x0000043000007945 */ /* 0x000fd80003800200 */
[----:B------:R-:W-:Y:S05]  /*0550*/  @!P0 BRA `(.L_x_10) ;  /* 0x0000000400048947 */ /* 0x000fea0003800000 */
[----:B------:R-:W3:Y:S01]  /*0560*/  S2UR UR4, SR_CgaCtaId ;  /* 0x00000000000479c3 */ /* 0x000ee20000008800 */
[----:B------:R-:W-:Y:S01]  /*0570*/  UMOV UR5, 0x400 ;  /* 0x0000040000057882 */ /* 0x000fe20000000000 */
[----:B------:R-:W-:Y:S01]  /*0580*/  UMOV UR8, 0x1 ;  /* 0x0000000100087882 */ /* 0x000fe20000000000 */
[----:B------:R-:W-:Y:S01]  /*0590*/  UMOV UR6, 0x2 ;  /* 0x0000000200067882 */ /* 0x000fe20000000000 */
[----:B------:R-:W-:-:S04]  /*05a0*/  UIADD3 UR8, UPT, UPT, -UR8, 0x100000, URZ ;  /* 0x0010000008087890 */ /* 0x000fc8000fffe1ff */
[----:B------:R-:W-:Y:S02]  /*05b0*/  USHF.L.U32 UR9, UR8, 0xb, URZ ;  /* 0x0000000b08097899 */ /* 0x000fe400080006ff */
[----:B------:R-:W-:Y:S02]  /*05c0*/  USHF.L.U32 UR8, UR8, 0x1, URZ ;  /* 0x0000000108087899 */ /* 0x000fe400080006ff */
[----:B------:R-:W-:-:S04]  /*05d0*/  UIADD3 UR6, UPT, UPT, -UR6, 0x100000, URZ ;  /* 0x0010000006067890 */ /* 0x000fc8000fffe1ff */
[----:B------:R-:W-:Y:S02]  /*05e0*/  USHF.L.U32 UR7, UR6, 0xb, URZ ;  /* 0x0000000b06077899 */ /* 0x000fe400080006ff */
[----:B------:R-:W-:Y:S02]  /*05f0*/  USHF.L.U32 UR6, UR6, 0x1, URZ ;  /* 0x0000000106067899 */ /* 0x000fe400080006ff */
[----:B---3--:R-:W-:Y:S01]  /*0600*/  ULEA UR4, UR4, UR5, 0x18 ;  /* 0x0000000504047291 */ /* 0x008fe2000f8ec0ff */
[----:B------:R-:W3:Y:S11]  /*0610*/  FENCE.VIEW.ASYNC.S ;  /* 0x00000000000073c6 */ /* 0x000ef60000000000 */
[----:B---3--:R3:W4:Y:S01]  /*0620*/  SYNCS.EXCH.64 URZ, [UR4], UR8 ;  /* 0x0000000804ff75b2 */ /* 0x0087220008000100 */
[----:B------:R3:W1:Y:S01]  /*0630*/  SYNCS.EXCH.64 URZ, [UR4+0xd0], UR6 ;  /* 0x0000d00604ff75b2 */ /* 0x0006620008000100 */
        /* <DEDUP_REMOVED lines=49> */
[----:B------:R3:W1:Y:S02]  /*0950*/  SYNCS.EXCH.64 URZ, [UR4+0x198], UR6 ;  /* 0x0001980604ff75b2 */ /* 0x0006640008000100 */
[----:B---34-:R-:W-:Y:S01]  /*0960*/  NOP ;  /* 0x0000000000007918 */ /* 0x018fe20000000000 */
.L_x_10:
[----:B------:R-:W-:Y:S05]  /*0970*/  BSYNC.RECONVERGENT B0 ;  /* 0x0000000000007941 */ /* 0x000fea0003800200 */
.L_x_9:
[----:B------:R-:W3:Y:S01]  /*0980*/  SHFL.IDX PT, R2, R49, RZ, 0x1f ;  /* 0x00001fff31027589 */ /* 0x000ee200000e0000 */
[----:B------:R-:W-:Y:S01]  /*0990*/  NOP ;  /* 0x0000000000007918 */ /* 0x000fe20000000000 */
[----:B---3--:R-:W-:-:S13]  /*09a0*/  ISETP.NE.AND P0, PT, R2, 0x1, PT ;  /* 0x000000010200780c */ /* 0x008fda0003f05270 */
[----:B------:R-:W-:Y:S05]  /*09b0*/  @P0 BRA `(.L_x_11) ;  /* 0x0000000000500947 */ /* 0x000fea0003800000 */
        /* <DEDUP_REMOVED lines=9> */
[----:B------:R-:W-:Y:S01]  /*0a50*/  USHF.L.U32 UR6, UR6, 0x1, URZ ;  /* 0x0000000106067899 */ /* 0x000fe200080006ff */
[----:B------:R-:W-:Y:S01]  /*0a60*/  ELECT P0, URZ, PT ;  /* 0x0000000000ff782f */ /* 0x000fe20003800000 */
[----:B---3--:R-:W-:Y:S01]  /*0a70*/  ULEA UR4, UR4, UR5, 0x18 ;  /* 0x0000000504047291 */ /* 0x008fe2000f8ec0ff */
[----:B------:R-:W3:Y:S11]  /*0a80*/  FENCE.VIEW.ASYNC.S ;  /* 0x00000000000073c6 */ /* 0x000ef60000000000 */
[----:B---3--:R3:W4:Y:S01]  /*0a90*/  SYNCS.EXCH.64 URZ, [UR4+0x1a0], UR8 ;  /* 0x0001a00804ff75b2 */ /* 0x0087220008000100 */
[----:B------:R3:W1:Y:S01]  /*0aa0*/  SYNCS.EXCH.64 URZ, [UR4+0x1b8], UR6 ;  /* 0x0001b80604ff75b2 */ /* 0x0006620008000100 */
[----:B------:R3:W1:Y:S01]  /*0ab0*/  SYNCS.EXCH.64 URZ, [UR4+0x1a8], UR8 ;  /* 0x0001a80804ff75b2 */ /* 0x0006620008000100 */
[----:B------:R3:W1:Y:S01]  /*0ac0*/  SYNCS.EXCH.64 URZ, [UR4+0x1c0], UR6 ;  /* 0x0001c00604ff75b2 */ /* 0x0006620008000100 */
[----:B------:R3:W1:Y:S01]  /*0ad0*/  SYNCS.EXCH.64 URZ, [UR4+0x1b0], UR8 ;  /* 0x0001b00804ff75b2 */ /* 0x0006620008000100 */
[----:B------:R3:W1:Y:S01]  /*0ae0*/  SYNCS.EXCH.64 URZ, [UR4+0x1c8], UR6 ;  /* 0x0001c80604ff75b2 */ /* 0x0006620008000100 */
[----:B------:R-:W-:Y:S01]  /*0af0*/  NOP ;  /* 0x0000000000007918 */ /* 0x000fe20000000000 */
.L_x_11:
[----:B------:R-:W2:Y:S01]  /*0b00*/  SHFL.IDX PT, R2, R49, RZ, 0x1f ;  /* 0x00001fff31027589 */ /* 0x000ea200000e0000 */
[----:B------:R-:W-:Y:S01]  /*0b10*/  NOP ;  /* 0x0000000000007918 */ /* 0x000fe20000000000 */
[----:B--2---:R-:W-:-:S13]  /*0b20*/  ISETP.NE.AND P0, PT, R2, 0x3, PT ;  /* 0x000000030200780c */ /* 0x004fda0003f05270 */
[----:B------:R-:W-:Y:S05]  /*0b30*/  @P0 BRA `(.L_x_12) ;  /* 0x0000000000300947 */ /* 0x000fea0003800000 */
[----:B---3--:R-:W2:Y:S01]  /*0b40*/  S2UR UR4, SR_CgaCtaId ;  /* 0x00000000000479c3 */ /* 0x008ea20000008800 */
[----:B------:R-:W-:Y:S01]  /*0b50*/  UMOV UR6, 0x400 ;  /* 0x0000040000067882 */ /* 0x000fe20000000000 */
[----:B------:R-:W-:Y:S01]  /*0b60*/  UMOV UR5, 0x20 ;  /* 0x0000002000057882 */ /* 0x000fe20000000000 */
[----:B------:R-:W-:Y:S01]  /*0b70*/  ELECT P0, URZ, PT ;  /* 0x0000000000ff782f */ /* 0x000fe20003800000 */
[----:B--2---:R-:W-:Y:S02]  /*0b80*/  ULEA UR6, UR4, UR6, 0x18 ;  /* 0x0000000604067291 */ /* 0x004fe4000f8ec0ff */
[----:B------:R-:W-:-:S04]  /*0b90*/  UIADD3 UR4, UPT, UPT, -UR5, 0x100000, URZ ;  /* 0x0010000005047890 */ /* 0x000fc8000fffe1ff */
[----:B------:R-:W-:Y:S02]  /*0ba0*/  USHF.L.U32 UR5, UR4, 0xb, URZ ;  /* 0x0000000b04057899 */ /* 0x000fe400080006ff */
[----:B------:R-:W-:Y:S01]  /*0bb0*/  USHF.L.U32 UR4, UR4, 0x1, URZ ;  /* 0x0000000104047899 */ /* 0x000fe200080006ff */
[----:B------:R-:W2:Y:S11]  /*0bc0*/  FENCE.VIEW.ASYNC.S ;  /* 0x00000000000073c6 */ /* 0x000eb60000000000 */
[----:B--2---:R2:W3:Y:S01]  /*0bd0*/  SYNCS.EXCH.64 URZ, [UR6+0x1d0], UR4 ;  /* 0x0001d00406ff75b2 */ /* 0x0044e20008000100 */
[----:B------:R2:W1:Y:S01]  /*0be0*/  SYNCS.EXCH.64 URZ, [UR6+0x1d8], UR4 ;  /* 0x0001d80406ff75b2 */ /* 0x0004620008000100 */
[----:B------:R-:W-:Y:S01]  /*0bf0*/  NOP ;  /* 0x0000000000007918 */ /* 0x000fe20000000000 */
.L_x_12:
[----:B------:R-:W4:Y:S01]  /*0c00*/  SHFL.IDX PT, R2, R49, RZ, 0x1f ;  /* 0x00001fff31027589 */ /* 0x000f2200000e0000 */
[----:B------:R-:W-:Y:S01]  /*0c10*/  NOP ;  /* 0x0000000000007918 */ /* 0x000fe20000000000 */
[----:B----4-:R-:W-:-:S13]  /*0c20*/  ISETP.NE.AND P0, PT, R2, 0x4, PT ;  /* 0x000000040200780c */ /* 0x010fda0003f05270 */
[----:B------:R-:W-:Y:S05]  /*0c30*/  @P0 BRA `(.L_x_13) ;  /* 0x0000000000440947 */ /* 0x000fea0003800000 */
[----:B--23--:R-:W2:Y:S01]  /*0c40*/  S2UR UR6, SR_CgaCtaId ;  /* 0x00000000000679c3 */ /* 0x00cea20000008800 */
[----:B------:R-:W-:Y:S01]  /*0c50*/  UMOV UR4, 0x1e0 ;  /* 0x000001e000047882 */ /* 0x000fe20000000000 */
[----:B------:R-:W-:Y:S01]  /*0c60*/  UMOV UR5, 0x400 ;  /* 0x0000040000057882 */ /* 0x000fe20000000000 */
[----:B------:R-:W-:Y:S01]  /*0c70*/  USEL UR4, UR4, 0x1a0, UP3 ;  /* 0x000001a004047887 */ /* 0x000fe20009800000 */
[----:B------:R-:W-:Y:S01]  /*0c80*/  UMOV UR8, 0x1 ;  /* 0x0000000100087882 */ /* 0x000fe20000000000 */
[----:B------:R-:W-:Y:S01]  /*0c90*/  ELECT P0, URZ, PT ;  /* 0x0000000000ff782f */ /* 0x000fe20003800000 */
[----:B------:R-:W-:-:S04]  /*0ca0*/  UIADD3 UR8, UPT, UPT, -UR8, 0x100000, URZ ;  /* 0x0010000008087890 */ /* 0x000fc8000fffe1ff */
[----:B------:R-:W-:Y:S02]  /*0cb0*/  USHF.L.U32 UR9, UR8, 0xb, URZ ;  /* 0x0000000b08097899 */ /* 0x000fe400080006ff */
[----:B------:R-:W-:Y:S02]  /*0cc0*/  USHF.L.U32 UR8, UR8, 0x1, URZ ;  /* 0x0000000108087899 */ /* 0x000fe400080006ff */
[----:B--2---:R-:W-:Y:S02]  /*0cd0*/  ULEA UR6, UR6, UR5, 0x18 ;  /* 0x0000000506067291 */ /* 0x004fe4000f8ec0ff */
[----:B------:R-:W-:-:S04]  /*0ce0*/  UIADD3 UR4, UPT, UPT, -UR4, 0x100000, URZ ;  /* 0x0010000004047890 */ /* 0x000fc8000fffe1ff */
[----:B------:R-:W-:Y:S02]  /*0cf0*/  USHF.L.U32 UR5, UR4, 0xb, URZ ;  /* 0x0000000b04057899 */ /* 0x000fe400080006ff */
[----:B------:R-:W-:Y:S01]  /*0d00*/  USHF.L.U32 UR4, UR4, 0x1, URZ ;  /* 0x0000000104047899 */ /* 0x000fe200080006ff */
[----:B------:R-:W2:Y:S03]  /*0d10*/  FENCE.VIEW.ASYNC.S ;  /* 0x00000000000073c6 */ /* 0x000ea60000000000 */
[----:B--2---:R4:W2:Y:S08]  /*0d20*/  SYNCS.EXCH.64 URZ, [UR6+0x1e0], UR8 ;  /* 0x0001e00806ff75b2 */ /* 0x0048b00008000100 */
[----:B------:R4:W3:Y:S02]  /*0d30*/  SYNCS.EXCH.64 URZ, [UR6+0x1e8], UR4 ;  /* 0x0001e80406ff75b2 */ /* 0x0008e40008000100 */
[----:B----4-:R-:W-:Y:S01]  /*0d40*/  NOP ;  /* 0x0000000000007918 */ /* 0x010fe20000000000 */
.L_x_13:
[----:B------:R-:W4:Y:S01]  /*0d50*/  SHFL.IDX PT, R2, R49, RZ, 0x1f ;  /* 0x00001fff31027589 */ /* 0x000f2200000e0000 */
[----:B------:R-:W-:Y:S01]  /*0d60*/  NOP ;  /* 0x0000000000007918 */ /* 0x000fe20000000000 */
[----:B----4-:R-:W-:-:S13]  /*0d70*/  ISETP.NE.AND P0, PT, R2, 0x5, PT ;  /* 0x000000050200780c */ /* 0x010fda0003f05270 */
[----:B------:R-:W-:Y:S05]  /*0d80*/  @P0 BRA `(.L_x_14) ;  /* 0x0000000000480947 */ /* 0x000fea0003800000 */
[----:B--2---:R-:W2:Y:S01]  /*0d90*/  S2UR UR5, SR_CgaCtaId ;  /* 0x00000000000579c3 */ /* 0x004ea20000008800 */
[----:B---3--:R-:W-:Y:S01]  /*0da0*/  UMOV UR4, 0x400 ;  /* 0x0000040000047882 */ /* 0x008fe20000000000 */
        /* <DEDUP_REMOVED lines=9> */
[----:B--2---:R-:W-:Y:S01]  /*0e40*/  ULEA UR4, UR5, UR4, 0x18 ;  /* 0x0000000405047291 */ /* 0x004fe2000f8ec0ff */
[----:B------:R-:W2:Y:S11]  /*0e50*/  FENCE.VIEW.ASYNC.S ;  /* 0x00000000000073c6 */ /* 0x000eb60000000000 */
[----:B--2---:R4:W2:Y:S01]  /*0e60*/  SYNCS.EXCH.64 URZ, [UR4+0x1f0], UR8 ;  /* 0x0001f00804ff75b2 */ /* 0x0048a20008000100 */
[----:B------:R4:W3:Y:S01]  /*0e70*/  SYNCS.EXCH.64 URZ, [UR4+0x200], UR6 ;  /* 0x0002000604ff75b2 */ /* 0x0008e20008000100 */
[----:B------:R4:W1:Y:S01]  /*0e80*/  SYNCS.EXCH.64 URZ, [UR4+0x1f8], UR8 ;  /* 0x0001f80804ff75b2 */ /* 0x0008620008000100 */
[----:B------:R4:W1:Y:S02]  /*0e90*/  SYNCS.EXCH.64 URZ, [UR4+0x208], UR6 ;  /* 0x0002080604ff75b2 */ /* 0x0008640008000100 */
[----:B----4-:R-:W-:Y:S01]  /*0ea0*/  NOP ;  /* 0x0000000000007918 */ /* 0x010fe20000000000 */
.L_x_14:
[----:B--23--:R-:W2:Y:S01]  /*0eb0*/  LDCU UR4, c[0x0][0x36c] ;  /* 0x00006d80ff0477ac */ /* 0x00cea20008000800 */
[----:B------:R-:W-:Y:S01]  /*0ec0*/  ISETP.NE.OR P3, PT, R0, 0x2, !P3 ;  /* 0x000000020000780c */ /* 0x000fe20005f65670 */
[----:B------:R-:W-:Y:S01]  /*0ed0*/  NOP ;  /* 0x0000000000007918 */ /* 0x000fe20000000000 */
[----:B------:R-:W-:Y:S01]  /*0ee0*/  LOP3.LUT R2, R47, 0x1f, RZ, 0xc0, !PT ;  /* 0x0000001f2f027812 */ /* 0x000fe200078ec0ff */
[----:B------:R-:W-:Y:S02]  /*0ef0*/  UISETP.NE.AND UP4, UPT, UR18, 0x2, UPT ;  /* 0x000000021200788c */ /* 0x000fe4000bf85270 */
[----:B------:R-:W-:Y:S02]  /*0f00*/  UISETP.NE.AND UP5, UPT, UR18, URZ, UPT ;  /* 0x000000ff1200728c */ /* 0x000fe4000bfa5270 */
[----:B--2---:R-:W-:-:S09]  /*0f10*/  UISETP.EQ.U32.AND UP6, UPT, UR4, 0x1, UPT ;  /* 0x000000010400788c */ /* 0x004fd2000bfc2070 */
[----:B------:R-:W-:Y:S05]  /*0f20*/  BRA.U !UP6, `(.L_x_15) ;  /* 0x000000010e087547 */ /* 0x000fea000b800000 */
[----:B-1----:R-:W-:Y:S01]  /*0f30*/  UCGABAR_ARV ;  /* 0x00000000000079c7 */ /* 0x002fe20008000000 */
[----:B------:R-:W-:Y:S05]  /*0f40*/  BRA `(.L_x_16) ;  /* 0x0000000000047947 */ /* 0x000fea0003800000 */
.L_x_15:
[----:B-1----:R-:W-:Y:S01]  /*0f50*/  NOP ;  /* 0x0000000000007918 */ /* 0x002fe20000000000 */
.L_x_16:
[----:B------:R-:W1:Y:S01]  /*0f60*/  S2UR UR51, SR_CTAID.X ;  /* 0x00000000003379c3 */ /* 0x000e620000002500 */
[----:B------:R-:W-:-:S05]  /*0f70*/  CS2R.32 R53, SR_CgaSize ;  /* 0x0000000000357805 */ /* 0x000fca0000008a00 */
[----:B------:R-:W-:-:S05]  /*0f80*/  IMAD R53, R53, -0xa0, RZ ;  /* 0xffffff6035357824 */ /* 0x000fca00078e02ff */
[----:B------:R-:W-:-:S14]  /*0f90*/  R2UR UR5, R53 ;  /* 0x00000000350572ca */ /* 0x000fdc00000e0000 */
[----:B------:R-:W2:Y:S01]  /*0fa0*/  LDCU UR5, c[0x0][UR5+0x2b0] ;  /* 0x00005600050577ac */ /* 0x000ea20008000800 */
[----:B------:R-:W-:-:S05]  /*0fb0*/  CS2R.32 R53, SR_CgaSize ;  /* 0x0000000000357805 */ /* 0x000fca0000008a00 */
[----:B------:R-:W-:-:S05]  /*0fc0*/  IMAD R53, R53, -0xa0, RZ ;  /* 0xffffff6035357824 */ /* 0x000fca00078e02ff */
[----:B------:R-:W-:-:S14]  /*0fd0*/  R2UR UR4, R53 ;  /* 0x00000000350472ca */ /* 0x000fdc00000e0000 */
[----:B------:R-:W3:Y:S01]  /*0fe0*/  LDCU UR4, c[0x0][UR4+0x2b4] ;  /* 0x00005680040477ac */ /* 0x000ee20008000800 */
[----:B------:R-:W4:Y:S01]  /*0ff0*/  S2UR UR23, SR_CTAID.Y ;  /* 0x00000000001779c3 */ /* 0x000f220000002600 */
[----:B------:R-:W-:-:S05]  /*1000*/  CS2R.32 R53, SR_CgaSize ;  /* 0x0000000000357805 */ /* 0x000fca0000008a00 */
[----:B------:R-:W-:-:S05]  /*1010*/  IMAD R53, R53, -0xa0, RZ ;  /* 0xffffff6035357824 */ /* 0x000fca00078e02ff */
[----:B------:R-:W-:-:S14]  /*1020*/  R2UR UR7, R53 ;  /* 0x00000000350772ca */ /* 0x000fdc00000e0000 */
[----:B------:R-:W3:Y:S01]  /*1030*/  LDCU UR7, c[0x0][UR7+0x2a0] ;  /* 0x00005400070777ac */ /* 0x000ee20008000800 */
[----:B------:R-:W-:-:S05]  /*1040*/  CS2R.32 R53, SR_CgaSize ;  /* 0x0000000000357805 */ /* 0x000fca0000008a00 */
[----:B------:R-:W-:-:S05]  /*1050*/  IMAD R53, R53, -0xa0, RZ ;  /* 0xffffff6035357824 */ /* 0x000fca00078e02ff */
[----:B------:R-:W-:-:S14]  /*1060*/  R2UR UR8, R53 ;  /* 0x00000000350872ca */ /* 0x000fdc00000e0000 */
[----:B------:R-:W3:Y:S01]  /*1070*/  LDCU UR8, c[0x0][UR8+0x2a4] ;  /* 0x00005480080877ac */ /* 0x000ee20008000800 */
[----:B------:R-:W3:Y:S01]  /*1080*/  S2UR UR9, SR_CgaCtaId ;  /* 0x00000000000979c3 */ /* 0x000ee20000008800 */
[----:B------:R-:W3:Y:S01]  /*1090*/  LDCU UR19, c[0x0][0xc24] ;  /* 0x00018480ff1377ac */ /* 0x000ee20008000800 */
[----:B------:R-:W3:Y:S01]  /*10a0*/  LDCU UR39, c[0x0][0xc24] ;  /* 0x00018480ff2777ac */ /* 0x000ee20008000800 */
[----:B-1----:R-:W-:Y:S01]  /*10b0*/  I2FP.F32.U32 R3, UR51 ;  /* 0x0000003300037c45 */ /* 0x002fe20008201000 */
[----:B------:R-:W1:Y:S04]  /*10c0*/  LDCU UR22, c[0x0][0xc30] ;  /* 0x00018600ff1677ac */ /* 0x000e680008000800 */
[----:B--2---:R-:W-:Y:S01]  /*10d0*/  FMUL R3, R3, UR5 ;  /* 0x0000000503037c20 */ /* 0x004fe20008400000 */
[----:B----4-:R-:W-:-:S05]  /*10e0*/  I2FP.F32.U32 R0, UR23 ;  /* 0x0000001700007c45 */ /* 0x010fca0008201000 */
[----:B------:R-:W2:Y:S01]  /*10f0*/  F2I.U32.TRUNC.NTZ R3, R3 ;  /* 0x0000000300037305 */ /* 0x000ea2000020f000 */
[----:B---3--:R-:W-:Y:S01]  /*1100*/  FMUL R0, R0, UR4 ;  /* 0x0000000400007c20 */ /* 0x008fe20008400000 */
[----:B------:R-:W-:-:S06]  /*1110*/  USHF.L.U32 UR38, UR9, 0xa, URZ ;  /* 0x0000000a09267899 */ /* 0x000fcc00080006ff */
[----:B------:R-:W3:Y:S01]  /*1120*/  F2I.U32.TRUNC.NTZ R0, R0 ;  /* 0x0000000000007305 */ /* 0x000ee2000020f000 */
[----:B------:R-:W-:Y:S01]  /*1130*/  ULOP3.LUT UR38, UR38, 0x400, URZ, 0xc0, !UPT ;  /* 0x0000040026267892 */ /* 0x000fe2000f8ec0ff */
[----:B--2---:R-:W-:Y:S02]  /*1140*/  R2UR UR4, R3 ;  /* 0x00000000030472ca */ /* 0x004fe400000e0000 */
[----:B---3--:R-:W-:Y:S02]  /*1150*/  R2UR UR6, R0 ;  /* 0x00000000000672ca */ /* 0x008fe400000e0000 */
[----:B------:R-:W-:-:S09]  /*1160*/  PRMT R0, RZ, 0x7610, R0 ;  /* 0x00007610ff007816 */ /* 0x000fd20000000000 */
[----:B------:R-:W-:-:S04]  /*1170*/  UIADD3 UR5, UPT, UPT, -UR4, URZ, URZ ;  /* 0x000000ff04057290 */ /* 0x000fc8000fffe1ff */
[----:B------:R-:W-:Y:S02]  /*1180*/  UIMAD UR5, UR7, UR5, UR51 ;  /* 0x00000005070572a4 */ /* 0x000fe4000f8e0233 */
[----:B------:R-:W-:-:S04]  /*1190*/  UIADD3 UR4, UPT, UPT, -UR6, URZ, URZ ;  /* 0x000000ff06047290 */ /* 0x000fc8000fffe1ff */
[----:B------:R-:W-:Y:S01]  /*11a0*/  IMAD.U32 R53, RZ, RZ, UR5 ;  /* 0x00000005ff357e24 */ /* 0x000fe2000f8e00ff */
[----:B------:R-:W-:-:S06]  /*11b0*/  UIMAD UR4, UR8, UR4, UR23 ;  /* 0x00000004080472a4 */ /* 0x000fcc000f8e0217 */
[----:B------:R-:W-:Y:S01]  /*11c0*/  IMAD.U32 R52, RZ, RZ, UR4 ;  /* 0x00000004ff347e24 */ /* 0x000fe2000f8e00ff */
[----:B-1----:R-:W-:Y:S06]  /*11d0*/  BRA.U UP5, `(.L_x_17) ;  /* 0x00000001052c7547 */ /* 0x002fec000b800000 */
[----:B------:R-:W-:Y:S02]  /*11e0*/  R2UR UR4, R52 ;  /* 0x00000000340472ca */ /* 0x000fe400000e0000 */
[----:B------:R-:W-:-:S11]  /*11f0*/  R2UR UR6, R53 ;  /* 0x00000000350672ca */ /* 0x000fd600000e0000 */
[----:B------:R-:W-:-:S04]  /*1200*/  UISETP.NE.AND UP0, UPT, UR4, URZ, UPT ;  /* 0x000000ff0400728c */ /* 0x000fc8000bf05270 */
[----:B------:R-:W-:-:S04]  /*1210*/  UISETP.EQ.OR UP0, UPT, UR6, URZ, !UP0 ;  /* 0x000000ff0600728c */ /* 0x000fc8000c702670 */
[----:B------:R-:W-:Y:S02]  /*1220*/  USEL UR5, URZ, 0x1, !UP0 ;  /* 0x00000001ff057887 */ /* 0x000fe4000c000000 */
[----:B------:R-:W-:-:S04]  /*1230*/  UISETP.NE.AND UP0, UPT, UR4, URZ, UPT ;  /* 0x000000ff0400728c */ /* 0x000fc8000bf05270 */
[----:B------:R-:W-:Y:S02]  /*1240*/  USEL UR4, URZ, 0x2, UP0 ;  /* 0x00000002ff047887 */ /* 0x000fe40008000000 */
[----:B------:R-:W-:-:S04]  /*1250*/  UISETP.NE.AND UP0, UPT, UR6, 0x1, UPT ;  /* 0x000000010600788c */ /* 0x000fc8000bf05270 */
[----:B------:R-:W-:-:S04]  /*1260*/  USEL UR4, UR4, 0x2, UP0 ;  /* 0x0000000204047887 */ /* 0x000fc80008000000 */
[----:B------:R-:W-:-:S06]  /*1270*/  UIADD3 UR4, UPT, UPT, UR5, UR4, URZ ;  /* 0x0000000405047290 */ /* 0x000fcc000fffe0ff */
[----:B------:R-:W-:-:S07]  /*1280*/  IMAD.U32 R0, RZ, RZ, UR4 ;  /* 0x00000004ff007e24 */ /* 0x000fce000f8e00ff */
.L_x_17:
[----:B------:R-:W1:Y:S01]  /*1290*/  S2UR UR53, SR_CTAID.Z ;  /* 0x00000000003579c3 */ /* 0x000e620000002700 */
[----:B------:R-:W-:-:S09]  /*12a0*/  UISETP.GE.AND UP0, UPT, UR19, 0x1, UPT ;  /* 0x000000011300788c */ /* 0x000fd2000bf06270 */
[----:B------:R-:W-:Y:S05]  /*12b0*/  BRA.U !UP0, `(.L_x_18) ;  /* 0x0000000108d47547 */ /* 0x000fea000b800000 */
[----:B------:R-:W2:Y:S01]  /*12c0*/  LDCU.128 UR12, c[0x0][0xc10] ;  /* 0x00018200ff0c77ac */ /* 0x000ea20008000c00 */
[----:B------:R-:W3:Y:S01]  /*12d0*/  LDCU UR20, c[0x0][0xc0c] ;  /* 0x00018180ff1477ac */ /* 0x000ee20008000800 */
[----:B------:R-:W4:Y:S01]  /*12e0*/  LDCU UR6, c[0x0][0x370] ;  /* 0x00006e00ff0677ac */ /* 0x000f220008000800 */
[----:B------:R-:W1:Y:S01]  /*12f0*/  LDCU UR7, c[0x0][0x374] ;  /* 0x00006e80ff0777ac */ /* 0x000e620008000800 */
[----:B------:R-:W1:Y:S01]  /*1300*/  LDCU UR21, c[0x0][0xc20] ;  /* 0x00018400ff1577ac */ /* 0x000e620008000800 */
[----:B--2---:R-:W-:Y:S02]  /*1310*/  UIMAD.WIDE.U32 UR4, UR51, UR12, URZ ;  /* 0x0000000c330472a5 */ /* 0x004fe4000f8e00ff */
[----:B---3--:R-:W-:Y:S01]  /*1320*/  UISETP.NE.AND UP0, UPT, UR20, 0x1, UPT ;  /* 0x000000011400788c */ /* 0x008fe2000bf05270 */
[----:B------:R-:W2:Y:S01]  /*1330*/  LDCU.64 UR8, c[0x0][0xc28] ;  /* 0x00018500ff0877ac */ /* 0x000ea20008000a00 */
[----:B----4-:R-:W-:-:S03]  /*1340*/  UIMAD.WIDE.U32 UR10, UR6, UR12, URZ ;  /* 0x0000000c060a72a5 */ /* 0x010fc6000f8e00ff */
[----:B------:R-:W-:Y:S01]  /*1350*/  UMOV UR4, UR5 ;  /* 0x0000000500047c82 */ /* 0x000fe20008000000 */
[----:B------:R-:W-:Y:S02]  /*1360*/  UISETP.NE.AND UP2, UPT, UR19, 0x1, UPT ;  /* 0x000000011300788c */ /* 0x000fe4000bf45270 */
[----:B------:R-:W-:Y:S01]  /*1370*/  USHF.R.U32.HI UR4, URZ, UR13, UR4 ;  /* 0x0000000dff047299 */ /* 0x000fe20008011604 */
[----:B------:R-:W-:Y:S01]  /*1380*/  UMOV UR10, UR11 ;  /* 0x0000000b000a7c82 */ /* 0x000fe20008000000 */
[----:B------:R-:W-:Y:S02]  /*1390*/  UIMAD.WIDE.U32 UR16, UR23, UR15, URZ ;  /* 0x0000000f171072a5 */ /* 0x000fe4000f8e00ff */
[----:B------:R-:W-:Y:S02]  /*13a0*/  USEL UR5, UR51, UR4, !UP0 ;  /* 0x0000000433057287 */ /* 0x000fe4000c000000 */
[----:B------:R-:W-:Y:S02]  /*13b0*/  @UP0 USHF.R.U32.HI UR6, URZ, UR13, UR10 ;  /* 0x0000000dff060299 */ /* 0x000fe4000801160a */
[----:B------:R-:W-:-:S02]  /*13c0*/  UISETP.NE.AND UP0, UPT, UR14, 0x1, UPT ;  /* 0x000000010e00788c */ /* 0x000fc4000bf05270 */
[----:B-1----:R-:W-:Y:S02]  /*13d0*/  UIMAD.WIDE.U32 UR10, UR7, UR15, URZ ;  /* 0x0000000f070a72a5 */ /* 0x002fe4000f8e00ff */
[----:B--2---:R-:W-:Y:S01]  /*13e0*/  UIMAD.WIDE.U32 UR12, UR6, UR8, URZ ;  /* 0x00000008060c72a5 */ /* 0x004fe2000f8e00ff */
[----:B------:R-:W-:Y:S02]  /*13f0*/  UMOV UR4, UR17 ;  /* 0x0000001100047c82 */ /* 0x000fe40008000000 */
[----:B------:R-:W-:Y:S02]  /*1400*/  USHF.R.U32.HI UR4, URZ, UR21, UR4 ;  /* 0x00000015ff047299 */ /* 0x000fe40008011604 */
[----:B------:R-:W-:Y:S02]  /*1410*/  UMOV UR10, UR11 ;  /* 0x0000000b000a7c82 */ /* 0x000fe40008000000 */
[----:B------:R-:W-:Y:S01]  /*1420*/  UMOV UR12, UR13 ;  /* 0x0000000d000c7c82 */ /* 0x000fe20008000000 */
[----:B------:R-:W-:-:S02]  /*1430*/  @UP0 USHF.R.U32.HI UR7, URZ, UR21, UR10 ;  /* 0x00000015ff070299 */ /* 0x000fc4000801160a */
[----:B------:R-:W-:Y:S02]  /*1440*/  USEL UR4, UR23, UR4, !UP0 ;  /* 0x0000000417047287 */ /* 0x000fe4000c000000 */
[----:B------:R-:W-:Y:S02]  /*1450*/  UIMAD.WIDE.U32 UR10, UR7, UR8, URZ ;  /* 0x00000008070a72a5 */ /* 0x000fe4000f8e00ff */
[----:B------:R-:W-:Y:S02]  /*1460*/  @UP2 USHF.R.U32.HI UR6, URZ, UR9, UR12 ;  /* 0x00000009ff062299 */ /* 0x000fe4000801160c */
[----:B------:R-:W-:-:S03]  /*1470*/  UIMAD.WIDE.U32 UR12, UR4, UR8, URZ ;  /* 0x00000008040c72a5 */ /* 0x000fc6000f8e00ff */
[----:B------:R-:W-:Y:S02]  /*1480*/  UMOV UR10, UR11 ;  /* 0x0000000b000a7c82 */ /* 0x000fe40008000000 */
[----:B------:R-:W-:Y:S02]  /*1490*/  @UP2 USHF.R.U32.HI UR7, URZ, UR9, UR10 ;  /* 0x00000009ff072299 */ /* 0x000fe4000801160a */
[----:B------:R-:W-:Y:S02]  /*14a0*/  UIMAD UR10, UR6, UR19, URZ ;  /* 0x00000013060a72a4 */ /* 0x000fe4000f8e02ff */
[----:B------:R-:W-:-:S04]  /*14b0*/  UIMAD UR7, UR7, UR19, URZ ;  /* 0x00000013070772a4 */ /* 0x000fc8000f8e02ff */
[----:B------:R-:W-:-:S03]  /*14c0*/  UISETP.GE.AND UP0, UPT, UR4, UR7, UPT ;  /* 0x000000070400728c */ /* 0x000fc6000bf06270 */
[----:B------:R-:W-:Y:S01]  /*14d0*/  UMOV UR7, UR13 ;  /* 0x0000000d00077c82 */ /* 0x000fe20008000000 */
[----:B------:R-:W-:Y:S02]  /*14e0*/  UISETP.GE.OR UP0, UPT, UR5, UR10, UP0 ;  /* 0x0000000a0500728c */ /* 0x000fe40008706670 */
[----:B------:R-:W-:Y:S02]  /*14f0*/  UIMAD.WIDE.U32 UR10, UR5, UR8, URZ ;  /* 0x00000008050a72a5 */ /* 0x000fe4000f8e00ff */
[----:B------:R-:W-:Y:S02]  /*1500*/  USHF.R.U32.HI UR7, URZ, UR9, UR7 ;  /* 0x00000009ff077299 */ /* 0x000fe40008011607 */
[----:B------:R-:W-:Y:S02]  /*1510*/  UIADD3 UR10, UPT, UPT, -UR4, URZ, URZ ;  /* 0x000000ff040a7290 */ /* 0x000fe4000fffe1ff */
[----:B------:R-:W-:Y:S02]  /*1520*/  USEL UR7, UR4, UR7, !UP2 ;  /* 0x0000000704077287 */ /* 0x000fe4000d000000 */
[----:B------:R-:W-:Y:S01]  /*1530*/  UIMAD UR10, UR14, UR10, UR23 ;  /* 0x0000000a0e0a72a4 */ /* 0x000fe2000f8e0217 */
[----:B------:R-:W-:Y:S01]  /*1540*/  @!UP0 UMOV UR8, UR11 ;  /* 0x0000000b00088c82 */ /* 0x000fe20008000000 */
[----:B------:R-:W-:-:S02]  /*1550*/  UIADD3 UR11, UPT, UPT, -UR5, URZ, URZ ;  /* 0x000000ff050b7290 */ /* 0x000fc4000fffe1ff */
[----:B------:R-:W-:Y:S02]  /*1560*/  @!UP0 USHF.R.U32.HI UR8, URZ, UR9, UR8 ;  /* 0x00000009ff088299 */ /* 0x000fe40008011608 */
[----:B------:R-:W-:Y:S02]  /*1570*/  UIADD3 UR9, UPT, UPT, -UR7, URZ, URZ ;  /* 0x000000ff07097290 */ /* 0x000fe4000fffe1ff */
[----:B------:R-:W-:Y:S02]  /*1580*/  @!UP0 USEL UR8, UR5, UR8, !UP2 ;  /* 0x0000000805088287 */ /* 0x000fe4000d000000 */
[----:B------:R-:W-:Y:S02]  /*1590*/  UIMAD UR9, UR19, UR9, UR4 ;  /* 0x00000009130972a4 */ /* 0x000fe4000f8e0204 */
[----:B------:R-:W-:Y:S02]  /*15a0*/  @!UP0 UIADD3 UR7, UPT, UPT, UR7, -UR8, URZ ;  /* 0x8000000807078290 */ /* 0x000fe4000fffe0ff */
[----:B------:R-:W-:-:S02]  /*15b0*/  @!UP0 UIMAD UR6, UR9, UR6, UR8 ;  /* 0x00000006090682a4 */ /* 0x000fc4000f8e0208 */
[----:B------:R-:W-:Y:S02]  /*15c0*/  @!UP0 UIMAD UR4, UR7, UR19, UR5 ;  /* 0x00000013070482a4 */ /* 0x000fe4000f8e0205 */
[----:B------:R-:W-:Y:S02]  /*15d0*/  UIMAD UR51, UR20, UR11, UR51 ;  /* 0x0000000b143372a4 */ /* 0x000fe4000f8e0233 */
[----:B------:R-:W-:Y:S01]  /*15e0*/  UIMAD UR23, UR4, UR14, UR10 ;  /* 0x0000000e041772a4 */ /* 0x000fe2000f8e020a */
[----:B------:R-:W-:Y:S02]  /*15f0*/  @!UP0 UMOV UR5, UR6 ;  /* 0x0000000600058c82 */ /* 0x000fe40008000000 */
[----:B------:R-:W-:-:S12]  /*1600*/  UIMAD UR51, UR5, UR20, UR51 ;  /* 0x00000014053372a4 */ /* 0x000fd8000f8e0233 */
.L_x_18:
[----:B------:R-:W-:-:S09]  /*1610*/  UISETP.NE.AND UP0, UPT, UR22, 0x1, UPT ;  /* 0x000000011600788c */ /* 0x000fd2000bf05270 */
[----:B------:R-:W-:Y:S05]  /*1620*/  BRA.U UP0, `(.L_x_19) ;  /* 0x0000000100407547 */ /* 0x000fea000b800000 */
[----:B------:R-:W2:Y:S01]  /*1630*/  LDCU.128 UR8, c[0x0][0xc10] ;  /* 0x00018200ff0877ac */ /* 0x000ea20008000c00 */
[----:B------:R-:W3:Y:S01]  /*1640*/  LDCU UR12, c[0x0][0xc0c] ;  /* 0x00018180ff0c77ac */ /* 0x000ee20008000800 */
[----:B------:R-:W4:Y:S01]  /*1650*/  LDCU UR13, c[0x0][0xc20] ;  /* 0x00018400ff0d77ac */ /* 0x000f220008000800 */
[----:B--2---:R-:W-:Y:S02]  /*1660*/  UIMAD.WIDE.U32 UR4, UR51, UR8, URZ ;  /* 0x00000008330472a5 */ /* 0x004fe4000f8e00ff */
[----:B------:R-:W-:Y:S02]  /*1670*/  UIMAD.WIDE.U32 UR6, UR23, UR11, URZ ;  /* 0x0000000b170672a5 */ /* 0x000fe4000f8e00ff */
[----:B---3--:R-:W-:Y:S02]  /*1680*/  UISETP.NE.AND UP0, UPT, UR12, 0x1, UPT ;  /* 0x000000010c00788c */ /* 0x008fe4000bf05270 */
[----:B------:R-:W-:-:S03]  /*1690*/  USHF.R.U32.HI UR5, URZ, UR9, UR5 ;  /* 0x00000009ff057299 */ /* 0x000fc60008011605 */
[----:B------:R-:W-:Y:S01]  /*16a0*/  UMOV UR4, UR7 ;  /* 0x0000000700047c82 */ /* 0x000fe20008000000 */
[----:B------:R-:W-:Y:S02]  /*16b0*/  USEL UR5, UR51, UR5, !UP0 ;  /* 0x0000000533057287 */ /* 0x000fe4000c000000 */
[----:B------:R-:W-:Y:S02]  /*16c0*/  UISETP.NE.AND UP0, UPT, UR10, 0x1, UPT ;  /* 0x000000010a00788c */ /* 0x000fe4000bf05270 */
[----:B----4-:R-:W-:-:S04]  /*16d0*/  USHF.R.U32.HI UR4, URZ, UR13, UR4 ;  /* 0x0000000dff047299 */ /* 0x010fc80008011604 */
[----:B------:R-:W-:-:S04]  /*16e0*/  USEL UR4, UR23, UR4, !UP0 ;  /* 0x0000000417047287 */ /* 0x000fc8000c000000 */
[----:B------:R-:W-:Y:S02]  /*16f0*/  UIADD3 UR6, UPT, UPT, UR5, -UR4, URZ ;  /* 0x8000000405067290 */ /* 0x000fe4000fffe0ff */
[----:B------:R-:W-:Y:S02]  /*1700*/  UIADD3 UR4, UPT, UPT, -UR5, UR4, URZ ;  /* 0x0000000405047290 */ /* 0x000fe4000fffe1ff */
[----:B------:R-:W-:Y:S02]  /*1710*/  UIMAD UR23, UR6, UR10, UR23 ;  /* 0x0000000a061772a4 */ /* 0x000fe4000f8e0217 */
[----:B------:R-:W-:-:S12]  /*1720*/  UIMAD UR51, UR4, UR12, UR51 ;  /* 0x0000000c043372a4 */ /* 0x000fd8000f8e0233 */
.L_x_19:
[----:B------:R-:W-:Y:S01]  /*1730*/  UISETP.NE.AND UP0, UPT, UR18, 0x2, UPT ;  /* 0x000000021200788c */ /* 0x000fe2000bf05270 */
[----:B------:R-:W-:Y:S09]  /*1740*/  BRA.U !UP6, `(.L_x_20) ;  /* 0x000000010e0c7547 */ /* 0x000ff2000b800000 */
[----:B------:R-:W-:Y:S01]  /*1750*/  UCGABAR_WAIT ;  /* 0x0000000000007dc7 */ /* 0x000fe20008000000 */
[----:B------:R-:W-:Y:S01]  /*1760*/  CCTL.IVALL ;  /* 0x00000000ff00798f */ /* 0x000fe20002000000 */
[----:B------:R-:W-:Y:S05]  /*1770*/  BRA `(.L_x_21) ;  /* 0x0000000000047947 */ /* 0x000fea0003800000 */
.L_x_20:
[----:B------:R-:W-:Y:S06]  /*1780*/  BAR.SYNC.DEFER_BLOCKING 0x0 ;  /* 0x0000000000007b1d */ /* 0x000fec0000010000 */
.L_x_21:
[----:B------:R-:W-:Y:S05]  /*1790*/  BRA.U UP0, `(.L_x_22) ;  /* 0x0000002500707547 */ /* 0x000fea000b800000 */
[----:B------:R-:W2:Y:S01]  /*17a0*/  LDCU UR5, c[0x0][0x388] ;  /* 0x00007100ff0577ac */ /* 0x000ea20008000800 */
[----:B------:R-:W3:Y:S01]  /*17b0*/  S2UR UR9, SR_CgaCtaId ;  /* 0x00000000000979c3 */ /* 0x000ee20000008800 */
[----:B------:R-:W-:Y:S01]  /*17c0*/  PLOP3.LUT P1, PT, PT, PT, UP3, 0x80, 0x8 ;  /* 0x000000000008781c */ /* 0x000fe20003f2f038 */
[----:B------:R-:W-:Y:S01]  /*17d0*/  IMAD.MOV.U32 R3, RZ, RZ, 0x1 ;  /* 0x00000001ff037424 */ /* 0x000fe200078e00ff */
[----:B------:R-:W4:Y:S01]  /*17e0*/  LDCU UR8, c[0x0][0x38c] ;  /* 0x00007180ff0877ac */ /* 0x000f220008000800 */
[----:B------:R-:W-:Y:S01]  /*17f0*/  ISETP.EQ.OR P2, PT, R2, RZ, P3 ;  /* 0x000000ff0200720c */ /* 0x000fe20001f42670 */
[----:B------:R-:W-:Y:S01]  /*1800*/  IMAD.MOV.U32 R2, RZ, RZ, RZ ;  /* 0x000000ffff027224 */ /* 0x000fe200078e00ff */
[----:B------:R-:W-:Y:S01]  /*1810*/  PLOP3.LUT P1, PT, P1, PT, PT, 0x8, 0x80 ;  /* 0x000000000080781c */ /* 0x000fe20000f2e170 */
[----:B------:R-:W4:Y:S01]  /*1820*/  LDCU.64 UR6, c[0x0][0x390] ;  /* 0x00007200ff0677ac */ /* 0x000f220008000a00 */
[----:B------:R-:W-:Y:S02]  /*1830*/  UISETP.NE.AND UP1, UPT, UR18, URZ, UPT ;  /* 0x000000ff1200728c */ /* 0x000fe4000bf25270 */
[----:B------:R-:W-:Y:S01]  /*1840*/  USEL UR37, URZ, 0x1, UP4 ;  /* 0x00000001ff257887 */ /* 0x000fe2000a000000 */
[----:B------:R-:W4:Y:S01]  /*1850*/  LDCU UR54, c[0x0][0x370] ;  /* 0x00006e00ff3677ac */ /* 0x000f220008000800 */
[----:B--2---:R-:W-:Y:S01]  /*1860*/  UIADD3 UR5, UPT, UPT, UR5, 0x1f, URZ ;  /* 0x0000001f05057890 */ /* 0x004fe2000fffe0ff */
[----:B------:R-:W2:Y:S03]  /*1870*/  LDCU.64 UR44, c[0x0][0x348] ;  /* 0x00006900ff2c77ac */ /* 0x000ea60008000a00 */
[----:B------:R-:W-:Y:S01]  /*1880*/  USHF.R.S32.HI UR4, URZ, 0x1f, UR5 ;  /* 0x0000001fff047899 */ /* 0x000fe20008011405 */
[----:B-1----:R-:W1:Y:S03]  /*1890*/  LDCU UR53, c[0x0][0x374] ;  /* 0x00006e80ff3577ac */ /* 0x002e660008000800 */
[----:B------:R-:W-:-:S02]  /*18a0*/  ULEA.HI UR4, UR4, UR5, URZ, 0x5 ;  /* 0x0000000504047291 */ /* 0x000fc4000f8f28ff */
[----:B---3--:R-:W-:Y:S02]  /*18b0*/  USHF.L.U32 UR5, UR9, 0x5, URZ ;  /* 0x0000000509057899 */ /* 0x008fe400080006ff */
[----:B------:R-:W-:Y:S02]  /*18c0*/  USHF.R.S32.HI UR4, URZ, 0x5, UR4 ;  /* 0x00000005ff047899 */ /* 0x000fe40008011404 */
[----:B------:R-:W-:Y:S02]  /*18d0*/  ULOP3.LUT UR57, UR5, 0x20, URZ, 0xe2, !UPT ;  /* 0x0000002005397892 */ /* 0x000fe4000f8ee2ff */
[----:B----4-:R-:W-:Y:S02]  /*18e0*/  UIMAD UR4, UR4, UR8, URZ ;  /* 0x00000008040472a4 */ /* 0x010fe4000f8e02ff */
[----:B------:R-:W-:Y:S02]  /*18f0*/  USEL UR37, UR37, 0x2, UP1 ;  /* 0x0000000225257887 */ /* 0x000fe40008800000 */
[----:B------:R-:W-:Y:S01]  /*1900*/  UIMAD UR4, UR4, UR6, URZ ;  /* 0x00000006040472a4 */ /* 0x000fe2000f8e02ff */
[----:B------:R-:W-:Y:S01]  /*1910*/  UMOV UR30, URZ ;  /* 0x000000ff001e7c82 */ /* 0x000fe20008000000 */
[----:B------:R-:W-:-:S02]  /*1920*/  UMOV UR31, URZ ;  /* 0x000000ff001f7c82 */ /* 0x000fc40008000000 */
[----:B------:R-:W-:Y:S01]  /*1930*/  UIMAD UR55, UR4, UR7, URZ ;  /* 0x00000007043772a4 */ /* 0x000fe2000f8e02ff */
[----:B------:R-:W-:-:S03]  /*1940*/  UMOV UR42, URZ ;  /* 0x000000ff002a7c82 */ /* 0x000fc60008000000 */
[----:B------:R-:W-:Y:S02]  /*1950*/  UISETP.NE.AND UP2, UPT, UR55, URZ, UPT ;  /* 0x000000ff3700728c */ /* 0x000fe4000bf45270 */
[----:B------:R-:W-:-:S04]  /*1960*/  UISETP.LT.U32.AND UP0, UPT, UR55, 0x1a, UPT ;  /* 0x0000001a3700788c */ /* 0x000fc8000bf01070 */
[----:B------:R-:W-:-:S04]  /*1970*/  USEL UR4, UR55, 0x1a, UP0 ;  /* 0x0000001a37047887 */ /* 0x000fc80008000000 */
[----:B------:R-:W-:Y:S02]  /*1980*/  UIADD3 UR5, UPT, UPT, UR4, -0x1, URZ ;  /* 0xffffffff04057890 */ /* 0x000fe4000fffe0ff */
[----:B------:R-:W-:Y:S02]  /*1990*/  @!UP2 UIADD3 UR5, UPT, UPT, UR4, URZ, URZ ;  /* 0x000000ff0405a290 */ /* 0x000fe4000fffe0ff */
[----:B------:R-:W-:Y:S02]  /*19a0*/  UIADD3 UR52, UPT, UPT, UR55, -UR4, URZ ;  /* 0x8000000437347290 */ /* 0x000fe4000fffe0ff */
[----:B-12---:R-:W-:-:S12]  /*19b0*/  UIADD3 UR56, UPT, UPT, UR5, 0x1, URZ ;  /* 0x0000000105387890 */ /* 0x006fd8000fffe0ff */
.L_x_40:
[----:B------:R-:W1:Y:S01]  /*19c0*/  S2UR UR29, SR_CgaCtaId ;  /* 0x00000000001d79c3 */ /* 0x000e620000008800 */
[----:B------:R-:W-:Y:S01]  /*19d0*/  UMOV UR4, 0x400 ;  /* 0x0000040000047882 */ /* 0x000fe20000000000 */
[----:B------:R-:W-:Y:S01]  /*19e0*/  SHF.L.U32 R0, R3, 0x1f, RZ ;  /* 0x0000001f03007819 */ /* 0x000fe200000006ff */
[----:B------:R-:W-:Y:S02]  /*19f0*/  UISETP.NE.AND UP0, UPT, UR55, URZ, UPT ;  /* 0x000000ff3700728c */ /* 0x000fe4000bf05270 */
[----:B------:R-:W-:Y:S02]  /*1a00*/  USHF.L.U32 UR43, UR51, 0x6, URZ ;  /* 0x00000006332b7899 */ /* 0x000fe400080006ff */
[----:B------:R-:W-:Y:S01]  /*1a10*/  ULEA UR19, UR23, UR57, 0x6 ;  /* 0x0000003917137291 */ /* 0x000fe2000f8e30ff */
[----:B------:R-:W-:Y:S01]  /*1a20*/  UMOV UR26, URZ ;  /* 0x000000ff001a7c82 */ /* 0x000fe20008000000 */
[----:B------:R-:W-:Y:S01]  /*1a30*/  UMOV UR22, URZ ;  /* 0x000000ff00167c82 */ /* 0x000fe20008000000 */
[----:B------:R-:W-:Y:S01]  /*1a40*/  UMOV UR21, URZ ;  /* 0x000000ff00157c82 */ /* 0x000fe20008000000 */
[----:B------:R-:W-:Y:S01]  /*1a50*/  UMOV UR20, URZ ;  /* 0x000000ff00147c82 */ /* 0x000fe20008000000 */
[----:B-1----:R-:W-:-:S04]  /*1a60*/  ULEA UR29, UR29, UR4, 0x18 ;  /* 0x000000041d1d7291 */ /* 0x002fc8000f8ec0ff */
[----:B------:R-:W-:-:S09]  /*1a70*/  ULEA UR4, UR30, UR29, 0x3 ;  /* 0x0000001d1e047291 */ /* 0x000fd2000f8e18ff */
[----:B------:R1:W2:Y:S01]  /*1a80*/  SYNCS.PHASECHK.TRANS64.TRYWAIT P0, [UR4+0xd0], R0 ;  /* 0x0000d000ff0075a7 */ /* 0x0002a20008001104 */
[----:B------:R-:W-:Y:S05]  /*1a90*/  BRA.U !UP0, `(.L_x_23) ;  /* 0x0000000508a87547 */ /* 0x000fea000b800000 */
[----:B------:R-:W3:Y:S01]  /*1aa0*/  LDCU.128 UR12, c[0x0][0x480] ;  /* 0x00009000ff0c77ac */ /* 0x000ee20008000c00 */
[----:B------:R-:W4:Y:S01]  /*1ab0*/  LDCU.128 UR8, c[0x0][0x490] ;  /* 0x00009200ff0877ac */ /* 0x000f220008000c00 */
[----:B------:R-:W1:Y:S01]  /*1ac0*/  LDCU.64 UR20, c[0x0][0x4c0] ;  /* 0x00009800ff1477ac */ /* 0x000e620008000a00 */
[----:B------:R-:W1:Y:S01]  /*1ad0*/  LDCU.64 UR16, c[0x0][0x4f0] ;  /* 0x00009e00ff1077ac */ /* 0x000e620008000a00 */
[----:B------:R-:W1:Y:S01]  /*1ae0*/  LDCU UR18, c[0x0][0x4c8] ;  /* 0x00009900ff1277ac */ /* 0x000e620008000800 */
[----:B---3--:R-:W-:Y:S02]  /*1af0*/  UIMAD.WIDE.U32 UR4, UR43, UR13, URZ ;  /* 0x0000000d2b0472a5 */ /* 0x008fe4000f8e00ff */
[----:B------:R-:W-:Y:S02]  /*1b00*/  UISETP.NE.AND UP0, UPT, UR12, 0x1, UPT ;  /* 0x000000010c00788c */ /* 0x000fe4000bf05270 */
[----:B------:R-:W-:Y:S01]  /*1b10*/  USHF.R.U32.HI UR5, URZ, UR14, UR5 ;  /* 0x0000000eff057299 */ /* 0x000fe20008011605 */
[----:B------:R-:W3:Y:S03]  /*1b20*/  LDCU UR51, c[0x0][0x38c] ;  /* 0x00007180ff3377ac */ /* 0x000ee60008000800 */
[----:B------:R-:W-:-:S02]  /*1b30*/  USEL UR5, UR43, UR5, !UP0 ;  /* 0x000000052b057287 */ /* 0x000fc4000c000000 */
[----:B------:R-:W-:Y:S02]  /*1b40*/  UISETP.NE.AND UP0, UPT, UR15, 0x1, UPT ;  /* 0x000000010f00788c */ /* 0x000fe4000bf05270 */
[----:B----4-:R-:W-:Y:S01]  /*1b50*/  UIMAD.WIDE.U32 UR6, UR5, UR8, URZ ;  /* 0x00000008050672a5 */ /* 0x010fe2000f8e00ff */
[----:B------:R-:W4:Y:S01]  /*1b60*/  LDCU UR8, c[0x0][0x4a0] ;  /* 0x00009400ff0877ac */ /* 0x000f220008000800 */
[----:B------:R-:W1:Y:S05]  /*1b70*/  LDCU UR23, c[0x0][0x4cc] ;  /* 0x00009980ff1777ac */ /* 0x000e6a0008000800 */
[----:B------:R-:W-:Y:S01]  /*1b80*/  UMOV UR4, UR7 ;  /* 0x0000000700047c82 */ /* 0x000fe20008000000 */
[----:B------:R-:W1:Y:S01]  /*1b90*/  LDCU.64 UR40, c[0x0][0x390] ;  /* 0x00007200ff2877ac */ /* 0x000e620008000a00 */
[----:B------:R-:W-:Y:S01]  /*1ba0*/  USHF.R.U32.HI UR4, URZ, UR9, UR4 ;  /* 0x00000009ff047299 */ /* 0x000fe20008011604 */
[----:B------:R-:W1:Y:S03]  /*1bb0*/  LDCU UR9, c[0x0][0x4ec] ;  /* 0x00009d80ff0977ac */ /* 0x000e660008000800 */
[----:B------:R-:W-:-:S02]  /*1bc0*/  USEL UR4, UR5, UR4, !UP0 ;  /* 0x0000000405047287 */ /* 0x000fc4000c000000 */
[----:B------:R-:W-:Y:S02]  /*1bd0*/  UISETP.NE.AND UP0, UPT, UR10, 0x1, UPT ;  /* 0x000000010a00788c */ /* 0x000fe4000bf05270 */
[----:B------:R-:W-:Y:S01]  /*1be0*/  UIMAD.WIDE.U32 UR6, UR4, UR11, URZ ;  /* 0x0000000b040672a5 */ /* 0x000fe2000f8e00ff */
[----:B------:R-:W1:Y:S01]  /*1bf0*/  LDCU.64 UR24, c[0x0][0x4d0] ;  /* 0x00009a00ff1877ac */ /* 0x000e620008000a00 */
[----:B------:R-:W-:-:S05]  /*1c00*/  UIADD3 UR42, UPT, UPT, UR56, UR31, URZ ;  /* 0x0000001f382a7290 */ /* 0x000fca000fffe0ff */
[----:B------:R-:W-:Y:S01]  /*1c10*/  UMOV UR6, UR7 ;  /* 0x0000000700067c82 */ /* 0x000fe20008000000 */
[----:B------:R-:W-:Y:S02]  /*1c20*/  UIADD3 UR7, UPT, UPT, -UR4, URZ, URZ ;  /* 0x000000ff04077290 */ /* 0x000fe4000fffe1ff */
[----:B----4-:R-:W-:Y:S02]  /*1c30*/  USHF.R.U32.HI UR6, URZ, UR8, UR6 ;  /* 0x00000008ff067299 */ /* 0x010fe40008011606 */
[----:B------:R-:W-:Y:S02]  /*1c40*/  UIADD3 UR8, UPT, UPT, -UR5, URZ, URZ ;  /* 0x000000ff05087290 */ /* 0x000fe4000fffe1ff */
[----:B------:R-:W-:Y:S02]  /*1c50*/  USEL UR14, UR4, UR6, !UP0 ;  /* 0x00000006040e7287 */ /* 0x000fe4000c000000 */
[----:B------:R-:W-:Y:S02]  /*1c60*/  UIMAD UR7, UR15, UR7, UR5 ;  /* 0x000000070f0772a4 */ /* 0x000fe4000f8e0205 */
[----:B------:R-:W-:-:S02]  /*1c70*/  UIADD3 UR6, UPT, UPT, -UR14, URZ, URZ ;  /* 0x000000ff0e067290 */ /* 0x000fc4000fffe1ff */
[----:B------:R-:W-:Y:S02]  /*1c80*/  UIMAD UR8, UR12, UR8, UR43 ;  /* 0x000000080c0872a4 */ /* 0x000fe4000f8e022b */
[----:B------:R-:W-:Y:S02]  /*1c90*/  UIMAD UR13, UR10, UR6, UR4 ;  /* 0x000000060a0d72a4 */ /* 0x000fe4000f8e0204 */
[----:B-1----:R-:W-:Y:S02]  /*1ca0*/  UIMAD UR11, UR8, UR20, UR9 ;  /* 0x00000014080b72a4 */ /* 0x002fe4000f8e0209 */
[----:B------:R-:W-:Y:S01]  /*1cb0*/  UIMAD UR12, UR7, UR21, UR16 ;  /* 0x00000015070c72a4 */ /* 0x000fe2000f8e0210 */
[----:B------:R-:W1:Y:S02]  /*1cc0*/  LDCU.64 UR4, c[0x0][0x4f8] ;  /* 0x00009f00ff0477ac */ /* 0x000e640008000a00 */
[----:B------:R-:W4:Y:S01]  /*1cd0*/  LDCU UR6, c[0x0][0x500] ;  /* 0x0000a000ff0677ac */ /* 0x000f220008000800 */
[----:B------:R-:W-:Y:S01]  /*1ce0*/  UIMAD UR13, UR13, UR18, UR17 ;  /* 0x000000120d0d72a4 */ /* 0x000fe2000f8e0211 */
[----:B------:R-:W-:Y:S01]  /*1cf0*/  UMOV UR26, URZ ;  /* 0x000000ff001a7c82 */ /* 0x000fe20008000000 */
[----:B------:R-:W-:Y:S01]  /*1d00*/  UMOV UR7, UR30 ;  /* 0x0000001e00077c82 */ /* 0x000fe20008000000 */
[----:B------:R-:W-:Y:S01]  /*1d10*/  UMOV UR20, URZ ;  /* 0x000000ff00147c82 */ /* 0x000fe20008000000 */
[----:B------:R-:W-:Y:S01]  /*1d20*/  UMOV UR21, URZ ;  /* 0x000000ff00157c82 */ /* 0x000fe20008000000 */
[----:B---3--:R-:W-:-:S07]  /*1d30*/  UMOV UR22, URZ ;  /* 0x000000ff00167c82 */ /* 0x008fce0008000000 */
.L_x_29:
[----:B------:R-:W-:Y:S01]  /*1d40*/  @!P3 MOV R4, 0x2000 ;  /* 0x000020000004b802 */ /* 0x000fe20000000f00 */
[----:B------:R-:W-:Y:S01]  /*1d50*/  ULEA UR9, UR7, UR29, 0x3 ;  /* 0x0000001d07097291 */ /* 0x000fe2000f8e18ff */
[----:B--2---:R-:W-:Y:S11]  /*1d60*/  @P0 BRA `(.L_x_24) ;  /* 0x00000000000c0947 */ /* 0x004ff60003800000 */
[----:B------:R-:W-:Y:S04]  /*1d70*/  SHF.L.U32 R5, R3, 0x1f, RZ ;  /* 0x0000001f03057819 */ /* 0x000fe800000006ff */
[----:B------:R-:W2:Y:S02]  /*1d80*/  SYNCS.PHASECHK.TRANS64.TRYWAIT P0, [UR9+0xd0], R5 ;  /* 0x0000d005ff0075a7 */ /* 0x000ea40008001109 */
[----:B--2---:R-:W-:Y:S05]  /*1d90*/  @!P0 BRA `(.L_x_25) ;  /* 0x0000006800cc8947 */ /* 0x004fea0003800000 */
.L_x_24:
[----:B------:R3:W-:Y:S01]  /*1da0*/  @!P3 SYNCS.ARRIVE.TRANS64 RZ, [UR9], R4 ;  /* 0x00000004ffffb9a7 */ /* 0x0007e20008000009 */
[----:B------:R-:W-:Y:S04]  /*1db0*/  ULOP3.LUT UR8, UR37, 0x2, URZ, 0xfc, !UPT ;  /* 0x0000000225087892 */ /* 0x000fe8000f8efcff */
[----:B------:R-:W-:Y:S09]  /*1dc0*/  UISETP.NE.AND UP0, UPT, UR8, 0x2, UPT ;  /* 0x000000020800788c */ /* 0x000ff2000bf05270 */
[----:B------:R-:W-:Y:S05]  /*1dd0*/  BRA.U UP0, `(.L_x_26) ;  /* 0x0000000100047547 */ /* 0x000fea000b800000 */
[----:B-1--4-:R-:W-:Y:S05]  /*1de0*/  BPT.TRAP 0x1 ;  /* 0x000000040000795c */ /* 0x012fea0000300000 */
.L_x_26:
[----:B------:R-:W-:Y:S04]  /*1df0*/  BSSY.RECONVERGENT B0, `(.L_x_27) ;  /* 0x0000003000007945 */ /* 0x000fe80003800200 */
[----:B------:R-:W-:Y:S05]  /*1e00*/  @P2 BRA `(.L_x_28) ;  /* 0x0000000000042947 */ /* 0x000fea0003800000 */
[----:B-1--4-:R-:W-:Y:S05]  /*1e10*/  BPT.TRAP 0x1 ;  /* 0x000000040000795c */ /* 0x012fea0000300000 */
.L_x_28:
[----:B-1--4-:R-:W-:Y:S05]  /*1e20*/  BSYNC.RECONVERGENT B0 ;  /* 0x0000000000007941 */ /* 0x012fea0003800200 */
.L_x_27:
[----:B------:R-:W-:Y:S02]  /*1e30*/  UIADD3 UR8, UPT, UPT, UR7, 0x1, URZ ;  /* 0x0000000107087890 */ /* 0x000fe4000fffe0ff */
[----:B------:R-:W-:Y:S02]  /*1e40*/  UIMAD UR15, UR20, UR23, UR4 ;  /* 0x00000017140f72a4 */ /* 0x000fe4000f8e0204 */
[----:B------:R-:W-:Y:S02]  /*1e50*/  UISETP.NE.AND UP0, UPT, UR8, 0x1a, UPT ;  /* 0x0000001a0800788c */ /* 0x000fe4000bf05270 */
[----:B------:R-:W-:Y:S02]  /*1e60*/  ULEA UR16, UR7, UR38, 0xb ;  /* 0x0000002607107291 */ /* 0x000fe4000f8e58ff */
[----:B------:R-:W-:Y:S02]  /*1e70*/  USEL UR10, URZ, 0x1, UP0 ;  /* 0x00000001ff0a7887 */ /* 0x000fe40008000000 */
[----:B------:R-:W-:Y:S02]  /*1e80*/  USEL UR30, UR8, URZ, UP0 ;  /* 0x000000ff081e7287 */ /* 0x000fe40008000000 */
[----:B------:R-:W-:Y:S02]  /*1e90*/  ULEA UR17, UR7, UR29, 0xc ;  /* 0x0000001d07117291 */ /* 0x000fe4000f8e60ff */
[----:B------:R-:W-:Y:S01]  /*1ea0*/  ULEA UR8, UR30, UR29, 0x3 ;  /* 0x0000001d1e087291 */ /* 0x000fe2000f8e18ff */
[----:B------:R-:W-:Y:S01]  /*1eb0*/  LOP3.LUT R3, R3, UR10, RZ, 0x3c, !PT ;  /* 0x0000000a03037c12 */ /* 0x000fe2000f8e3cff */
[----:B------:R-:W-:Y:S02]  /*1ec0*/  UIADD3 UR34, UP0, UPT, UR44, 0x80, URZ ;  /* 0x000000802c227890 */ /* 0x000fe4000ff1e0ff */
[----:B------:R-:W-:Y:S01]  /*1ed0*/  USHF.L.U32 UR10, UR26, 0x5, URZ ;  /* 0x000000051a0a7899 */ /* 0x000fe200080006ff */
[----:B--2---:R-:W-:Y:S01]  /*1ee0*/  SHF.L.U32 R0, R3, 0x1f, RZ ;  /* 0x0000001f03007819 */ /* 0x004fe200000006ff */
[----:B------:R-:W-:Y:S02]  /*1ef0*/  UIADD3.X UR35, UPT, UPT, URZ, UR45, URZ, UP0, !UPT ;  /* 0x0000002dff237290 */ /* 0x000fe400087fe4ff */
[----:B------:R-:W-:Y:S01]  /*1f00*/  UIADD3 UR32, UP3, UPT, UR44, 0x200, URZ ;  /* 0x000002002c207890 */ /* 0x000fe2000ff7e0ff */
[----:B------:R1:W2:Y:S01]  /*1f10*/  SYNCS.PHASECHK.TRANS64.TRYWAIT P0, [UR8+0xd0], R0 ;  /* 0x0000d000ff0075a7 */ /* 0x0002a20008001108 */
[----:B------:R-:W-:Y:S02]  /*1f20*/  UIMAD UR8, UR21, UR24, UR5 ;  /* 0x00000018150872a4 */ /* 0x000fe4000f8e0205 */
[----:B------:R-:W-:Y:S02]  /*1f30*/  UIMAD UR7, UR22, UR25, UR6 ;  /* 0x00000019160772a4 */ /* 0x000fe4000f8e0206 */
[----:B------:R-:W-:Y:S02]  /*1f40*/  ULEA UR15, UR8, UR15, 0x5 ;  /* 0x0000000f080f7291 */ /* 0x000fe4000f8e28ff */
[----:B------:R-:W-:Y:S02]  /*1f50*/  UIADD3 UR8, UPT, UPT, UR17, 0x3600, URZ ;  /* 0x0000360011087890 */ /* 0x000fe4000fffe0ff */
[----:B------:R-:W-:Y:S02]  /*1f60*/  ULEA UR7, UR7, UR15, 0xa ;  /* 0x0000000f07077291 */ /* 0x000fe4000f8e50ff */
[----:B------:R-:W-:Y:S02]  /*1f70*/  ULEA UR16, UR16, UR29, 0x1 ;  /* 0x0000001d10107291 */ /* 0x000fe4000f8e08ff */
[----:B------:R-:W-:Y:S02]  /*1f80*/  UPRMT UR7, UR7, 0x5410, URZ ;  /* 0x0000541007077896 */ /* 0x000fe400080000ff */
[----:B------:R-:W-:Y:S02]  /*1f90*/  UIADD3.X UR33, UPT, UPT, URZ, UR45, URZ, UP3, !UPT ;  /* 0x0000002dff217290 */ /* 0x000fe40009ffe4ff */
[----:B------:R-:W-:Y:S02]  /*1fa0*/  UIADD3 UR16, UPT, UPT, UR16, 0x1d600, URZ ;  /* 0x0001d60010107890 */ /* 0x000fe4000fffe0ff */
[----:B------:R-:W-:Y:S02]  /*1fb0*/  UIADD3 UR36, UPT, UPT, UR20, 0x1, URZ ;  /* 0x0000000114247890 */ /* 0x000fe4000fffe0ff */
[----:B------:R-:W-:Y:S01]  /*1fc0*/  UIADD3 UR28, UPT, UPT, UR21, 0x1, URZ ;  /* 0x00000001151c7890 */ /* 0x000fe2000fffe0ff */
[----:B------:R4:W-:Y:S01]  /*1fd0*/  UTMALDG.5D.IM2COL [UR8], [UR34], UR7 ;  /* 0x00000008220073b4 */ /* 0x0009e20008060007 */
[----:B------:R-:W-:Y:S02]  /*1fe0*/  UISETP.NE.AND UP2, UPT, UR36, UR51, UPT ;  /* 0x000000332400728c */ /* 0x000fe4000bf45270 */
[----:B------:R-:W-:Y:S02]  /*1ff0*/  UIADD3 UR27, UPT, UPT, UR22, 0x1, URZ ;  /* 0x00000001161b7890 */ /* 0x000fe4000fffe0ff */
[----:B------:R-:W-:Y:S01]  /*2000*/  UIADD3 UR31, UPT, UPT, UR31, 0x1, URZ ;  /* 0x000000011f1f7890 */ /* 0x000fe2000fffe0ff */
[----:B------:R-:W-:Y:S01]  /*2010*/  UMOV UR48, 0x30000 ;  /* 0x0003000000307882 */ /* 0x000fe20000000000 */
[----:B------:R-:W-:Y:S01]  /*2020*/  UMOV UR46, 0x0 ;  /* 0x00000000002e7882 */ /* 0x000fe20000000000 */
[----:B------:R-:W-:Y:S01]  /*2030*/  UMOV UR47, 0x10000000 ;  /* 0x10000000002f7882 */ /* 0x000fe20000000000 */
[----:B------:R-:W-:Y:S01]  /*2040*/  UMOV UR17, UR9 ;  /* 0x0000000900117c82 */ /* 0x000fe20008000000 */
[----:B------:R-:W-:Y:S02]  /*2050*/  UMOV UR18, UR10 ;  /* 0x0000000a00127c82 */ /* 0x000fe40008000000 */
[----:B------:R-:W-:Y:S01]  /*2060*/  @UP2 UIADD3 UR28, UPT, UPT, UR21, URZ, URZ ;  /* 0x000000ff151c2290 */ /* 0x000fe2000fffe0ff */
[----:B------:R3:W-:Y:S03]  /*2070*/  UTMALDG.5D.MULTICAST [UR16], [UR32], UR48, desc[UR46] ;  /* 0x00002e10200073b4 */ /* 0x0007e60008021830 */
[----:B------:R-:W-:Y:S11]  /*2080*/  UISETP.NE.AND UP1, UPT, UR28, UR40, UPT ;  /* 0x000000281c00728c */ /* 0x000ff6000bf25270 */
[----:B------:R-:W-:Y:S04]  /*2090*/  @UP1 UIADD3 UR27, UPT, UPT, UR22, URZ, URZ ;  /* 0x000000ff161b1290 */ /* 0x000fe8000fffe0ff */
[----:B------:R-:W-:Y:S02]  /*20a0*/  UISETP.NE.AND UP0, UPT, UR27, UR41, UPT ;  /* 0x000000291b00728c */ /* 0x000fe4000bf05270 */
[----:B----4-:R-:W-:Y:S09]  /*20b0*/  UIADD3 UR8, UPT, UPT, UR26, 0x1, URZ ;  /* 0x000000011a087890 */ /* 0x010ff2000fffe0ff */
[----:B------:R-:W-:Y:S01]  /*20c0*/  @UP0 UIADD3 UR8, UPT, UPT, UR26, URZ, URZ ;  /* 0x000000ff1a080290 */ /* 0x000fe2000fffe0ff */
[----:B------:R-:W-:Y:S06]  /*20d0*/  UMOV UR7, UR30 ;  /* 0x0000001e00077c82 */ /* 0x000fec0008000000 */
[----:B------:R-:W-:Y:S01]  /*20e0*/  UMOV UR26, UR8 ;  /* 0x00000008001a7c82 */ /* 0x000fe20008000000 */
[----:B---3--:R-:W-:Y:S02]  /*20f0*/  USEL UR22, UR27, URZ, UP0 ;  /* 0x000000ff1b167287 */ /* 0x008fe40008000000 */
[----:B------:R-:W-:Y:S02]  /*2100*/  UISETP.NE.AND UP0, UPT, UR31, UR42, UPT ;  /* 0x0000002a1f00728c */ /* 0x000fe4000bf05270 */
[----:B------:R-:W-:Y:S02]  /*2110*/  USEL UR20, UR36, URZ, UP2 ;  /* 0x000000ff24147287 */ /* 0x000fe40009000000 */
[----:B------:R-:W-:Y:S05]  /*2120*/  USEL UR21, UR28, URZ, UP1 ;  /* 0x000000ff1c157287 */ /* 0x000fea0008800000 */
[----:B-1----:R-:W-:Y:S07]  /*2130*/  BRA.U UP0, `(.L_x_29) ;  /* 0xfffffffd00007547 */ /* 0x002fee000b83ffff */
.L_x_23:
[----:B------:R-:W-:Y:S01]  /*2140*/  ULEA UR4, UR30, UR29, 0x3 ;  /* 0x0000001d1e047291 */ /* 0x000fe2000f8e18ff */
[----:B-1----:R-:W-:Y:S01]  /*2150*/  SHF.L.U32 R0, R3, 0x1f, RZ ;  /* 0x0000001f03007819 */ /* 0x002fe200000006ff */
[----:B------:R-:W-:Y:S01]  /*2160*/  @!P1 SYNCS.ARRIVE.TRANS64.A1T0 RZ, [UR29+0x1d8], RZ ;  /* 0x0001d8ffffff99a7 */ /* 0x000fe2000810001d */
[----:B------:R-:W-:-:S06]  /*2170*/  UISETP.GE.AND UP0, UPT, UR52, 0x1, UPT ;  /* 0x000000013400788c */ /* 0x000fcc000bf06270 */
[----:B--2---:R1:W2:Y:S03]  /*2180*/  SYNCS.PHASECHK.TRANS64.TRYWAIT P0, [UR4+0xd0], R0 ;  /* 0x0000d000ff0075a7 */ /* 0x0042a60008001104 */
[----:B------:R-:W-:Y:S05]  /*2190*/  BRA.U !UP0, `(.L_x_30) ;  /* 0x0000000508a07547 */ /* 0x000fea000b800000 */
[----:B------:R-:W3:Y:S01]  /*21a0*/  LDCU.128 UR8, c[0x0][0x480] ;  /* 0x00009000ff0877ac */ /* 0x000ee20008000c00 */
[----:B------:R-:W4:Y:S01]  /*21b0*/  LDCU.128 UR32, c[0x0][0x490] ;  /* 0x00009200ff2077ac */ /* 0x000f220008000c00 */
[----:B------:R-:W1:Y:S01]  /*21c0*/  LDCU UR13, c[0x0][0x4c8] ;  /* 0x00009900ff0d77ac */ /* 0x000e620008000800 */
        /* <DEDUP_REMOVED lines=14> */
[----:B------:R-:W4:Y:S03]  /*22b0*/  LDCU.64 UR32, c[0x0][0x4c0] ;  /* 0x00009800ff2077ac */ /* 0x000f260008000a00 */
[----:B------:R-:W-:-:S02]  /*22c0*/  USEL UR4, UR5, UR4, !UP0 ;  /* 0x0000000405047287 */ /* 0x000fc4000c000000 */
[----:B------:R-:W-:Y:S02]  /*22d0*/  UISETP.NE.AND UP0, UPT, UR34, 0x1, UPT ;  /* 0x000000012200788c */ /* 0x000fe4000bf05270 */
[----:B------:R-:W-:Y:S01]  /*22e0*/  UIMAD.WIDE.U32 UR6, UR4, UR35, URZ ;  /* 0x00000023040672a5 */ /* 0x000fe2000f8e00ff */
[----:B------:R-:W1:Y:S01]  /*22f0*/  LDCU.64 UR24, c[0x0][0x4d0] ;  /* 0x00009a00ff1877ac */ /* 0x000e620008000a00 */
[----:B------:R-:W-:-:S05]  /*2300*/  UIADD3 UR42, UPT, UPT, UR52, UR42, URZ ;  /* 0x0000002a342a7290 */ /* 0x000fca000fffe0ff */
[----:B------:R-:W-:Y:S01]  /*2310*/  UMOV UR6, UR7 ;  /* 0x0000000700067c82 */ /* 0x000fe20008000000 */
[----:B------:R-:W-:Y:S02]  /*2320*/  UIADD3 UR7, UPT, UPT, -UR5, URZ, URZ ;  /* 0x000000ff05077290 */ /* 0x000fe4000fffe1ff */
[----:B---3--:R-:W-:Y:S02]  /*2330*/  USHF.R.U32.HI UR6, URZ, UR9, UR6 ;  /* 0x00000009ff067299 */ /* 0x008fe40008011606 */
[----:B------:R-:W-:Y:S02]  /*2340*/  UIMAD UR7, UR8, UR7, UR43 ;  /* 0x00000007080772a4 */ /* 0x000fe4000f8e022b */
[----:B------:R-:W-:Y:S02]  /*2350*/  USEL UR14, UR4, UR6, !UP0 ;  /* 0x00000006040e7287 */ /* 0x000fe4000c000000 */
[----:B------:R-:W-:Y:S02]  /*2360*/  UIADD3 UR6, UPT, UPT, -UR4, URZ, URZ ;  /* 0x000000ff04067290 */ /* 0x000fe4000fffe1ff */
[----:B------:R-:W-:-:S02]  /*2370*/  UIADD3 UR9, UPT, UPT, -UR14, URZ, URZ ;  /* 0x000000ff0e097290 */ /* 0x000fc4000fffe1ff */
[----:B------:R-:W-:Y:S02]  /*2380*/  UIMAD UR12, UR11, UR6, UR5 ;  /* 0x000000060b0c72a4 */ /* 0x000fe4000f8e0205 */
[----:B------:R-:W-:Y:S02]  /*2390*/  UIMAD UR9, UR34, UR9, UR4 ;  /* 0x00000009220972a4 */ /* 0x000fe4000f8e0204 */
[----:B----4-:R-:W-:Y:S01]  /*23a0*/  UIMAD UR11, UR7, UR32, UR10 ;  /* 0x00000020070b72a4 */ /* 0x010fe2000f8e020a */
[----:B------:R-:W3:Y:S02]  /*23b0*/  LDCU.64 UR4, c[0x0][0x4f8] ;  /* 0x00009f00ff0477ac */ /* 0x000ee40008000a00 */
[----:B------:R-:W4:Y:S01]  /*23c0*/  LDCU UR6, c[0x0][0x500] ;  /* 0x0000a000ff0677ac */ /* 0x000f220008000800 */
[----:B-1----:R-:W-:Y:S02]  /*23d0*/  UIMAD UR12, UR12, UR33, UR16 ;  /* 0x000000210c0c72a4 */ /* 0x002fe4000f8e0210 */
[----:B------:R-:W-:Y:S01]  /*23e0*/  UIMAD UR13, UR9, UR13, UR17 ;  /* 0x0000000d090d72a4 */ /* 0x000fe2000f8e0211 */
[----:B------:R-:W-:Y:S01]  /*23f0*/  UMOV UR36, UR52 ;  /* 0x0000003400247c82 */ /* 0x000fe20008000000 */
[----:B------:R-:W-:-:S10]  /*2400*/  UMOV UR7, UR30 ;  /* 0x0000001e00077c82 */ /* 0x000fd40008000000 */
.L_x_36:
[----:B------:R-:W-:Y:S01]  /*2410*/  @!P3 MOV R4, 0x2000 ;  /* 0x000020000004b802 */ /* 0x000fe20000000f00 */
[----:B------:R-:W-:Y:S01]  /*2420*/  ULEA UR9, UR7, UR29, 0x3 ;  /* 0x0000001d07097291 */ /* 0x000fe2000f8e18ff */
[----:B--23--:R-:W-:Y:S11]  /*2430*/  @P0 BRA `(.L_x_31) ;  /* 0x00000000000c0947 */ /* 0x00cff60003800000 */
[----:B------:R-:W-:Y:S04]  /*2440*/  SHF.L.U32 R5, R3, 0x1f, RZ ;  /* 0x0000001f03057819 */ /* 0x000fe800000006ff */
[----:B------:R-:W1:Y:S02]  /*2450*/  SYNCS.PHASECHK.TRANS64.TRYWAIT P0, [UR9+0xd0], R5 ;  /* 0x0000d005ff0075a7 */ /* 0x000e640008001109 */
[----:B-1----:R-:W-:Y:S05]  /*2460*/  @!P0 BRA `(.L_x_32) ;  /* 0x0000006400308947 */ /* 0x002fea0003800000 */
.L_x_31:
[----:B------:R2:W-:Y:S01]  /*2470*/  @!P3 SYNCS.ARRIVE.TRANS64 RZ, [UR9], R4 ;  /* 0x00000004ffffb9a7 */ /* 0x0005e20008000009 */
[----:B------:R-:W-:Y:S04]  /*2480*/  ULOP3.LUT UR8, UR37, 0x2, URZ, 0xfc, !UPT ;  /* 0x0000000225087892 */ /* 0x000fe8000f8efcff */
[----:B------:R-:W-:Y:S09]  /*2490*/  UISETP.NE.AND UP0, UPT, UR8, 0x2, UPT ;  /* 0x000000020800788c */ /* 0x000ff2000bf05270 */
[----:B------:R-:W-:Y:S05]  /*24a0*/  BRA.U UP0, `(.L_x_33) ;  /* 0x0000000100047547 */ /* 0x000fea000b800000 */
[----:B---34-:R-:W-:Y:S05]  /*24b0*/  BPT.TRAP 0x1 ;  /* 0x000000040000795c */ /* 0x018fea0000300000 */
.L_x_33:
[----:B------:R-:W-:Y:S04]  /*24c0*/  BSSY.RECONVERGENT B0, `(.L_x_34) ;  /* 0x0000003000007945 */ /* 0x000fe80003800200 */
[----:B------:R-:W-:Y:S05]  /*24d0*/  @P2 BRA `(.L_x_35) ;  /* 0x0000000000042947 */ /* 0x000fea0003800000 */
[----:B---34-:R-:W-:Y:S05]  /*24e0*/  BPT.TRAP 0x1 ;  /* 0x000000040000795c */ /* 0x018fea0000300000 */
.L_x_35:
[----:B---34-:R-:W-:Y:S05]  /*24f0*/  BSYNC.RECONVERGENT B0 ;  /* 0x0000000000007941 */ /* 0x018fea0003800200 */
.L_x_34:
[----:B------:R-:W-:Y:S02]  /*2500*/  UIADD3 UR8, UPT, UPT, UR7, 0x1, URZ ;  /* 0x0000000107087890 */ /* 0x000fe4000fffe0ff */
[----:B------:R-:W-:Y:S02]  /*2510*/  UIMAD UR16, UR20, UR23, UR4 ;  /* 0x00000017141072a4 */ /* 0x000fe4000f8e0204 */
[----:B------:R-:W-:Y:S02]  /*2520*/  UISETP.NE.AND UP0, UPT, UR8, 0x1a, UPT ;  /* 0x0000001a0800788c */ /* 0x000fe4000bf05270 */
[----:B------:R-:W-:Y:S02]  /*2530*/  UIMAD UR15, UR21, UR24, UR5 ;  /* 0x00000018150f72a4 */ /* 0x000fe4000f8e0205 */
[----:B------:R-:W-:Y:S02]  /*2540*/  USEL UR10, URZ, 0x1, UP0 ;  /* 0x00000001ff0a7887 */ /* 0x000fe40008000000 */
[----:B------:R-:W-:Y:S02]  /*2550*/  USEL UR30, UR8, URZ, UP0 ;  /* 0x000000ff081e7287 */ /* 0x000fe40008000000 */
[----:B------:R-:W-:Y:S02]  /*2560*/  ULEA UR18, UR7, UR38, 0xb ;  /* 0x0000002607127291 */ /* 0x000fe4000f8e58ff */
[----:B------:R-:W-:Y:S01]  /*2570*/  ULEA UR8, UR30, UR29, 0x3 ;  /* 0x0000001d1e087291 */ /* 0x000fe2000f8e18ff */
[----:B------:R-:W-:Y:S01]  /*2580*/  LOP3.LUT R3, R3, UR10, RZ, 0x3c, !PT ;  /* 0x0000000a03037c12 */ /* 0x000fe2000f8e3cff */
[----:B------:R-:W-:Y:S02]  /*2590*/  ULEA UR15, UR15, UR16, 0x5 ;  /* 0x000000100f0f7291 */ /* 0x000fe4000f8e28ff */
[----:B------:R-:W-:Y:S01]  /*25a0*/  UIADD3 UR34, UP0, UPT, UR44, 0x80, URZ ;  /* 0x000000802c227890 */ /* 0x000fe2000ff1e0ff */
[----:B-1----:R-:W-:Y:S01]  /*25b0*/  SHF.L.U32 R0, R3, 0x1f, RZ ;  /* 0x0000001f03007819 */ /* 0x002fe200000006ff */
[----:B------:R-:W-:Y:S02]  /*25c0*/  USHF.L.U32 UR10, UR26, 0x5, URZ ;  /* 0x000000051a0a7899 */ /* 0x000fe400080006ff */
[----:B------:R-:W-:Y:S01]  /*25d0*/  UIADD3.X UR35, UPT, UPT, URZ, UR45, URZ, UP0, !UPT ;  /* 0x0000002dff237290 */ /* 0x000fe200087fe4ff */
[----:B------:R1:W3:Y:S01]  /*25e0*/  SYNCS.PHASECHK.TRANS64.TRYWAIT P0, [UR8+0xd0], R0 ;  /* 0x0000d000ff0075a7 */ /* 0x0002e20008001108 */
[----:B------:R-:W-:Y:S02]  /*25f0*/  ULEA UR8, UR7, UR29, 0xc ;  /* 0x0000001d07087291 */ /* 0x000fe4000f8e60ff */
[----:B------:R-:W-:Y:S02]  /*2600*/  UIMAD UR7, UR22, UR25, UR6 ;  /* 0x00000019160772a4 */ /* 0x000fe4000f8e0206 */
[----:B------:R-:W-:Y:S02]  /*2610*/  UIADD3 UR8, UPT, UPT, UR8, 0x3600, URZ ;  /* 0x0000360008087890 */ /* 0x000fe4000fffe0ff */
[----:B------:R-:W-:Y:S02]  /*2620*/  ULEA UR7, UR7, UR15, 0xa ;  /* 0x0000000f07077291 */ /* 0x000fe4000f8e50ff */
[----:B------:R-:W-:Y:S02]  /*2630*/  UIADD3 UR32, UP3, UPT, UR44, 0x200, URZ ;  /* 0x000002002c207890 */ /* 0x000fe4000ff7e0ff */
[----:B------:R-:W-:Y:S02]  /*2640*/  UPRMT UR7, UR7, 0x5410, URZ ;  /* 0x0000541007077896 */ /* 0x000fe400080000ff */
[----:B------:R-:W-:Y:S02]  /*2650*/  ULEA UR18, UR18, UR29, 0x1 ;  /* 0x0000001d12127291 */ /* 0x000fe4000f8e08ff */
[----:B------:R-:W-:Y:S02]  /*2660*/  UIADD3.X UR33, UPT, UPT, URZ, UR45, URZ, UP3, !UPT ;  /* 0x0000002dff217290 */ /* 0x000fe40009ffe4ff */
[----:B------:R-:W-:Y:S02]  /*2670*/  UIADD3 UR16, UPT, UPT, UR18, 0x1d600, URZ ;  /* 0x0001d60012107890 */ /* 0x000fe4000fffe0ff */
[----:B------:R-:W-:Y:S01]  /*2680*/  UIADD3 UR31, UPT, UPT, UR20, 0x1, URZ ;  /* 0x00000001141f7890 */ /* 0x000fe2000fffe0ff */
[----:B------:R4:W-:Y:S01]  /*2690*/  UTMALDG.5D.IM2COL [UR8], [UR34], UR7 ;  /* 0x00000008220073b4 */ /* 0x0009e20008060007 */
[----:B------:R-:W-:Y:S02]  /*26a0*/  UIADD3 UR28, UPT, UPT, UR21, 0x1, URZ ;  /* 0x00000001151c7890 */ /* 0x000fe4000fffe0ff */
[----:B------:R-:W-:Y:S02]  /*26b0*/  UISETP.NE.AND UP2, UPT, UR31, UR48, UPT ;  /* 0x000000301f00728c */ /* 0x000fe4000bf45270 */
[----:B------:R-:W-:Y:S01]  /*26c0*/  UIADD3 UR27, UPT, UPT, UR22, 0x1, URZ ;  /* 0x00000001161b7890 */ /* 0x000fe2000fffe0ff */
[----:B------:R-:W-:Y:S01]  /*26d0*/  UMOV UR43, 0x30000 ;  /* 0x00030000002b7882 */ /* 0x000fe20000000000 */
[----:B------:R-:W-:Y:S01]  /*26e0*/  UMOV UR46, 0x0 ;  /* 0x00000000002e7882 */ /* 0x000fe20000000000 */
[----:B------:R-:W-:Y:S01]  /*26f0*/  UMOV UR47, 0x10000000 ;  /* 0x10000000002f7882 */ /* 0x000fe20000000000 */
[----:B------:R-:W-:Y:S01]  /*2700*/  UMOV UR17, UR9 ;  /* 0x0000000900117c82 */ /* 0x000fe20008000000 */
[----:B------:R-:W-:Y:S02]  /*2710*/  UMOV UR18, UR10 ;  /* 0x0000000a00127c82 */ /* 0x000fe40008000000 */
[----:B------:R2:W-:Y:S02]  /*2720*/  UTMALDG.5D.MULTICAST [UR16], [UR32], UR43, desc[UR46] ;  /* 0x00002e10200073b4 */ /* 0x0005e4000802182b */
[----:B------:R-:W-:Y:S04]  /*2730*/  @UP2 UIADD3 UR28, UPT, UPT, UR21, URZ, URZ ;  /* 0x000000ff151c2290 */ /* 0x000fe8000fffe0ff */
[----:B------:R-:W-:Y:S11]  /*2740*/  UISETP.NE.AND UP1, UPT, UR28, UR40, UPT ;  /* 0x000000281c00728c */ /* 0x000ff6000bf25270 */
[----:B------:R-:W-:Y:S04]  /*2750*/  @UP1 UIADD3 UR27, UPT, UPT, UR22, URZ, URZ ;  /* 0x000000ff161b1290 */ /* 0x000fe8000fffe0ff */
[----:B------:R-:W-:Y:S02]  /*2760*/  UISETP.NE.AND UP0, UPT, UR27, UR41, UPT ;  /* 0x000000291b00728c */ /* 0x000fe4000bf05270 */
[----:B----4-:R-:W-:Y:S02]  /*2770*/  UIADD3 UR8, UPT, UPT, UR26, 0x1, URZ ;  /* 0x000000011a087890 */ /* 0x010fe4000fffe0ff */
[----:B------:R-:W-:Y:S07]  /*2780*/  UIADD3 UR7, UPT, UPT, UR36, -0x1, URZ ;  /* 0xffffffff24077890 */ /* 0x000fee000fffe0ff */
[----:B------:R-:W-:Y:S07]  /*2790*/  @UP0 UIADD3 UR8, UPT, UPT, UR26, URZ, URZ ;  /* 0x000000ff1a080290 */ /* 0x000fee000fffe0ff */
[----:B------:R-:W-:Y:S01]  /*27a0*/  UMOV UR26, UR8 ;  /* 0x00000008001a7c82 */ /* 0x000fe20008000000 */
[----:B--2---:R-:W-:Y:S02]  /*27b0*/  USEL UR22, UR27, URZ, UP0 ;  /* 0x000000ff1b167287 */ /* 0x004fe40008000000 */
[----:B------:R-:W-:Y:S02]  /*27c0*/  UISETP.GT.U32.AND UP0, UPT, UR36, 0x1, UPT ;  /* 0x000000012400788c */ /* 0x000fe4000bf04070 */
[----:B------:R-:W-:Y:S02]  /*27d0*/  USEL UR20, UR31, URZ, UP2 ;  /* 0x000000ff1f147287 */ /* 0x000fe40009000000 */
[----:B------:R-:W-:Y:S01]  /*27e0*/  USEL UR21, UR28, URZ, UP1 ;  /* 0x000000ff1c157287 */ /* 0x000fe20008800000 */
[----:B------:R-:W-:Y:S01]  /*27f0*/  UMOV UR36, UR7 ;  /* 0x0000000700247c82 */ /* 0x000fe20008000000 */
[----:B------:R-:W-:Y:S03]  /*2800*/  UMOV UR7, UR30 ;  /* 0x0000001e00077c82 */ /* 0x000fe60008000000 */
[----:B-1----:R-:W-:Y:S07]  /*2810*/  BRA.U UP0, `(.L_x_36) ;  /* 0xfffffff900fc7547 */ /* 0x002fee000b83ffff */
.L_x_30:
[----:B------:R-:W-:Y:S01]  /*2820*/  SHF.L.U32 R4, R2, 0x1f, RZ ;  /* 0x0000001f02047819 */ /* 0x000fe200000006ff */
[----:B------:R-:W-:-:S03]  /*2830*/  NOP ;  /* 0x0000000000007918 */ /* 0x000fc60000000000 */
[----:B--23--:R-:W2:Y:S02]  /*2840*/  SYNCS.PHASECHK.TRANS64.TRYWAIT P0, [UR29+0x1e0], R4 ;  /* 0x0001e004ff0075a7 */ /* 0x00cea4000800111d */
[----:B--2---:R-:W-:Y:S05]  /*2850*/  @!P0 BRA `(.L_x_37) ;  /* 0x00000060004c8947 */ /* 0x004fea0003800000 */
.L_x_140:
[----:B-1----:R-:W1:Y:S01]  /*2860*/  LDS.128 R4, [UR29+0x220] ;  /* 0x0002201dff047984 */ /* 0x002e620008000c00 */
[----:B------:R-:W-:Y:S02]  /*2870*/  UIADD3 UR4, UPT, UPT, UR29, 0x1e8, URZ ;  /* 0x000001e81d047890 */ /* 0x000fe4000fffe0ff */
[----:B------:R-:W-:Y:S01]  /*2880*/  UISETP.GE.AND UP0, UPT, UR39, 0x1, UPT ;  /* 0x000000012700788c */ /* 0x000fe2000bf06270 */
[----:B------:R-:W-:Y:S01]  /*2890*/  @!PT LDS RZ, [RZ] ;  /* 0x00000000fffff984 */ /* 0x000fe20000000800 */
[----:B------:R-:W-:Y:S01]  /*28a0*/  @!PT LDS RZ, [RZ] ;  /* 0x00000000fffff984 */ /* 0x000fe20000000800 */
[----:B------:R-:W-:Y:S01]  /*28b0*/  @!PT LDS RZ, [RZ] ;  /* 0x00000000fffff984 */ /* 0x000fe20000000800 */
[----:B------:R-:W-:Y:S01]  /*28c0*/  @!PT LDS RZ, [RZ] ;  /* 0x00000000fffff984 */ /* 0x000fe20000000800 */
[----:B------:R2:W-:Y:S06]  /*28d0*/  MEMBAR.ALL.CTA ;  /* 0x0000000000007992 */ /* 0x0005ec0000008000 */
[----:B--2---:R-:W2:Y:S01]  /*28e0*/  FENCE.VIEW.ASYNC.S ;  /* 0x00000000000073c6 */ /* 0x004ea20000000000 */
[----:B------:R-:W-:-:S09]  /*28f0*/  UPRMT UR4, URZ, 0x654, UR4 ;  /* 0x00000654ff047896 */ /* 0x000fd20008000004 */
[----:B--2---:R-:W-:Y:S01]  /*2900*/  SYNCS.ARRIVE.TRANS64.RED.A1T0 RZ, [UR4], RZ ;  /* 0x000000ffffff79a7 */ /* 0x004fe20008100404 */
[----:B-1----:R-:W-:-:S13]  /*2910*/  LOP3.LUT P0, RZ, R6, 0x1, RZ, 0xc0, !PT ;  /* 0x0000000106ff7812 */ /* 0x002fda000780c0ff */
[----:B------:R-:W-:Y:S01]  /*2920*/  VOTEU.ANY UP1, P0 ;  /* 0x0000000000ff7886 */ /* 0x000fe20000020100 */
[----:B------:R-:W-:-:S13]  /*2930*/  PLOP3.LUT P0, PT, PT, PT, UP1, 0x80, 0x8 ;  /* 0x000000000008781c */ /* 0x000fda0003f0f018 */
[----:B------:R-:W-:Y:S02]  /*2940*/  @P0 MOV R0, R4 ;  /* 0x0000000400000202 */ /* 0x000fe40000000f00 */
[----:B------:R-:W-:Y:S02]  /*2950*/  @P0 LOP3.LUT R4, R5, 0xffff, RZ, 0xc0, !PT ;  /* 0x0000ffff05040812 */ /* 0x000fe400078ec0ff */
[----:B------:R-:W-:Y:S02]  /*2960*/  @P0 R2UR UR6, R0 ;  /* 0x00000000000602ca */ /* 0x000fe400000e0000 */
[----:B------:R-:W-:-:S11]  /*2970*/  @P0 R2UR UR5, R4 ;  /* 0x00000000040502ca */ /* 0x000fd600000e0000 */
[----:B------:R-:W-:Y:S02]  /*2980*/  @UP1 UMOV UR50, UR6 ;  /* 0x0000000600321c82 */ /* 0x000fe40008000000 */
[----:B------:R-:W-:Y:S01]  /*2990*/  @UP1 UMOV UR49, UR5 ;  /* 0x0000000500311c82 */ /* 0x000fe20008000000 */
[----:B------:R-:W-:Y:S05]  /*29a0*/  BRA.U !UP0, `(.L_x_38) ;  /* 0x0000000108d47547 */ /* 0x000fea000b800000 */
[----:B------:R-:W1:Y:S01]  /*29b0*/  LDCU.128 UR16, c[0x0][0xc10] ;  /* 0x00018200ff1077ac */ /* 0x000e620008000c00 */
[----:B------:R-:W2:Y:S01]  /*29c0*/  LDCU UR21, c[0x0][0xc20] ;  /* 0x00018400ff1577ac */ /* 0x000ea20008000800 */
[----:B------:R-:W3:Y:S01]  /*29d0*/  LDCU UR20, c[0x0][0xc0c] ;  /* 0x00018180ff1477ac */ /* 0x000ee20008000800 */
[----:B------:R-:W4:Y:S01]  /*29e0*/  LDCU.64 UR12, c[0x0][0xc28] ;  /* 0x00018500ff0c77ac */ /* 0x000f220008000a00 */
[----:B------:R-:W-:Y:S02]  /*29f0*/  UISETP.NE.AND UP3, UPT, UR39, 0x1, UPT ;  /* 0x000000012700788c */ /* 0x000fe4000bf65270 */
[----:B-1----:R-:W-:Y:S02]  /*2a00*/  UIMAD.WIDE.U32 UR4, UR53, UR19, URZ ;  /* 0x00000013350472a5 */ /* 0x002fe4000f8e00ff */
[----:B------:R-:W-:Y:S02]  /*2a10*/  UIMAD.WIDE.U32 UR6, UR54, UR16, URZ ;  /* 0x00000010360672a5 */ /* 0x000fe4000f8e00ff */
[----:B------:R-:W-:-:S02]  /*2a20*/  UISETP.NE.AND UP0, UPT, UR18, 0x1, UPT ;  /* 0x000000011200788c */ /* 0x000fc4000bf05270 */
[----:B------:R-:W-:Y:S01]  /*2a30*/  UIMAD.WIDE.U32 UR14, UR49, UR19, URZ ;  /* 0x00000013310e72a5 */ /* 0x000fe2000f8e00ff */
[----:B------:R-:W-:Y:S01]  /*2a40*/  UMOV UR4, UR5 ;  /* 0x0000000500047c82 */ /* 0x000fe20008000000 */
[----:B---3--:R-:W-:Y:S02]  /*2a50*/  UISETP.NE.AND UP2, UPT, UR20, 0x1, UPT ;  /* 0x000000011400788c */ /* 0x008fe4000bf45270 */
[----:B--2---:R-:W-:Y:S02]  /*2a60*/  USHF.R.U32.HI UR5, URZ, UR21, UR4 ;  /* 0x00000015ff057299 */ /* 0x004fe40008011604 */
[----:B------:R-:W-:Y:S01]  /*2a70*/  UIMAD.WIDE.U32 UR10, UR50, UR16, URZ ;  /* 0x00000010320a72a5 */ /* 0x000fe2000f8e00ff */
[----:B------:R-:W-:Y:S01]  /*2a80*/  UMOV UR4, UR7 ;  /* 0x0000000700047c82 */ /* 0x000fe20008000000 */
[----:B------:R-:W-:Y:S02]  /*2a90*/  USEL UR5, UR53, UR5, !UP0 ;  /* 0x0000000535057287 */ /* 0x000fe4000c000000 */
[----:B------:R-:W-:-:S02]  /*2aa0*/  USHF.R.U32.HI UR4, URZ, UR17, UR4 ;  /* 0x00000011ff047299 */ /* 0x000fc40008011604 */
[----:B----4-:R-:W-:Y:S02]  /*2ab0*/  UIMAD.WIDE.U32 UR8, UR5, UR12, URZ ;  /* 0x0000000c050872a5 */ /* 0x010fe4000f8e00ff */
[----:B------:R-:W-:Y:S01]  /*2ac0*/  USEL UR6, UR54, UR4, !UP2 ;  /* 0x0000000436067287 */ /* 0x000fe2000d000000 */
[----:B------:R-:W-:Y:S02]  /*2ad0*/  UMOV UR10, UR11 ;  /* 0x0000000b000a7c82 */ /* 0x000fe40008000000 */
[----:B------:R-:W-:Y:S01]  /*2ae0*/  UMOV UR4, UR15 ;  /* 0x0000000f00047c82 */ /* 0x000fe20008000000 */
[----:B------:R-:W-:Y:S01]  /*2af0*/  UIMAD.WIDE.U32 UR14, UR6, UR12, URZ ;  /* 0x0000000c060e72a5 */ /* 0x000fe2000f8e00ff */
[----:B------:R-:W-:Y:S01]  /*2b00*/  UMOV UR8, UR9 ;  /* 0x0000000900087c82 */ /* 0x000fe20008000000 */
[----:B------:R-:W-:Y:S02]  /*2b10*/  USHF.R.U32.HI UR4, URZ, UR21, UR4 ;  /* 0x00000015ff047299 */ /* 0x000fe40008011604 */
[----:B------:R-:W-:-:S03]  /*2b20*/  @UP3 USHF.R.U32.HI UR5, URZ, UR13, UR8 ;  /* 0x0000000dff053299 */ /* 0x000fc60008011608 */
[----:B------:R-:W-:Y:S01]  /*2b30*/  UMOV UR14, UR15 ;  /* 0x0000000f000e7c82 */ /* 0x000fe20008000000 */
[----:B------:R-:W-:Y:S02]  /*2b40*/  USHF.R.U32.HI UR17, URZ, UR17, UR10 ;  /* 0x00000011ff117299 */ /* 0x000fe4000801160a */
[----:B------:R-:W-:Y:S02]  /*2b50*/  USEL UR4, UR49, UR4, !UP0 ;  /* 0x0000000431047287 */ /* 0x000fe4000c000000 */
[----:B------:R-:W-:Y:S02]  /*2b60*/  @UP3 USHF.R.U32.HI UR6, URZ, UR13, UR14 ;  /* 0x0000000dff063299 */ /* 0x000fe4000801160e */
[----:B------:R-:W-:Y:S02]  /*2b70*/  UIMAD UR7, UR39, UR5, URZ ;  /* 0x00000005270772a4 */ /* 0x000fe4000f8e02ff */
[----:B------:R-:W-:Y:S02]  /*2b80*/  USEL UR5, UR50, UR17, !UP2 ;  /* 0x0000001132057287 */ /* 0x000fe4000d000000 */
[----:B------:R-:W-:-:S02]  /*2b90*/  UIMAD UR10, UR39, UR6, URZ ;  /* 0x00000006270a72a4 */ /* 0x000fc4000f8e02ff */
[----:B------:R-:W-:Y:S02]  /*2ba0*/  UISETP.GE.AND UP0, UPT, UR4, UR7, UPT ;  /* 0x000000070400728c */ /* 0x000fe4000bf06270 */
[----:B------:R-:W-:Y:S02]  /*2bb0*/  UIMAD.WIDE.U32 UR8, UR4, UR12, URZ ;  /* 0x0000000c040872a5 */ /* 0x000fe4000f8e00ff */
[----:B------:R-:W-:Y:S02]  /*2bc0*/  UISETP.GE.OR UP0, UPT, UR5, UR10, UP0 ;  /* 0x0000000a0500728c */ /* 0x000fe40008706670 */
[----:B------:R-:W-:-:S03]  /*2bd0*/  UIMAD.WIDE.U32 UR10, UR5, UR12, URZ ;  /* 0x0000000c050a72a5 */ /* 0x000fc6000f8e00ff */
[----:B------:R-:W-:Y:S01]  /*2be0*/  UMOV UR7, UR9 ;  /* 0x0000000900077c82 */ /* 0x000fe20008000000 */
[----:B------:R-:W-:Y:S02]  /*2bf0*/  UIADD3 UR9, UPT, UPT, -UR4, URZ, URZ ;  /* 0x000000ff04097290 */ /* 0x000fe4000fffe1ff */
[----:B------:R-:W-:Y:S02]  /*2c00*/  USHF.R.U32.HI UR7, URZ, UR13, UR7 ;  /* 0x0000000dff077299 */ /* 0x000fe40008011607 */
[----:B------:R-:W-:Y:S02]  /*2c10*/  UIMAD UR10, UR18, UR9, UR49 ;  /* 0x00000009120a72a4 */ /* 0x000fe4000f8e0231 */
[----:B------:R-:W-:Y:S01]  /*2c20*/  USEL UR7, UR4, UR7, !UP3 ;  /* 0x0000000704077287 */ /* 0x000fe2000d800000 */
[----:B------:R-:W-:Y:S01]  /*2c30*/  @!UP0 UMOV UR8, UR11 ;  /* 0x0000000b00088c82 */ /* 0x000fe20008000000 */
[----:B------:R-:W-:Y:S02]  /*2c40*/  UIADD3 UR11, UPT, UPT, -UR5, URZ, URZ ;  /* 0x000000ff050b7290 */ /* 0x000fe4000fffe1ff */
[----:B------:R-:W-:-:S02]  /*2c50*/  @!UP0 USHF.R.U32.HI UR8, URZ, UR13, UR8 ;  /* 0x0000000dff088299 */ /* 0x000fc40008011608 */
[----:B------:R-:W-:Y:S02]  /*2c60*/  UIADD3 UR9, UPT, UPT, -UR7, URZ, URZ ;  /* 0x000000ff07097290 */ /* 0x000fe4000fffe1ff */
[----:B------:R-:W-:Y:S02]  /*2c70*/  @!UP0 USEL UR8, UR5, UR8, !UP3 ;  /* 0x0000000805088287 */ /* 0x000fe4000d800000 */
[----:B------:R-:W-:Y:S02]  /*2c80*/  UIMAD UR9, UR39, UR9, UR4 ;  /* 0x00000009270972a4 */ /* 0x000fe4000f8e0204 */
[----:B------:R-:W-:Y:S02]  /*2c90*/  @!UP0 UIADD3 UR7, UPT, UPT, UR7, -UR8, URZ ;  /* 0x8000000807078290 */ /* 0x000fe4000fffe0ff */
[----:B------:R-:W-:Y:S02]  /*2ca0*/  @!UP0 UIMAD UR8, UR9, UR6, UR8 ;  /* 0x00000006090882a4 */ /* 0x000fe4000f8e0208 */
[----:B------:R-:W-:-:S02]  /*2cb0*/  @!UP0 UIMAD UR4, UR39, UR7, UR5 ;  /* 0x00000007270482a4 */ /* 0x000fc4000f8e0205 */
[----:B------:R-:W-:Y:S02]  /*2cc0*/  UIMAD UR6, UR20, UR11, UR50 ;  /* 0x0000000b140672a4 */ /* 0x000fe4000f8e0232 */
[----:B------:R-:W-:Y:S01]  /*2cd0*/  UIMAD UR49, UR4, UR18, UR10 ;  /* 0x00000012043172a4 */ /* 0x000fe2000f8e020a */
[----:B------:R-:W-:Y:S02]  /*2ce0*/  @!UP0 UMOV UR5, UR8 ;  /* 0x0000000800058c82 */ /* 0x000fe40008000000 */
[----:B------:R-:W-:-:S12]  /*2cf0*/  UIMAD UR50, UR5, UR20, UR6 ;  /* 0x00000014053272a4 */ /* 0x000fd8000f8e0206 */
.L_x_38:
[----:B------:R-:W1:Y:S02]  /*2d00*/  LDCU UR4, c[0x0][0xc30] ;  /* 0x00018600ff0477ac */ /* 0x000e640008000800 */
[----:B-1----:R-:W-:-:S09]  /*2d10*/  UISETP.NE.AND UP0, UPT, UR4, 0x1, UPT ;  /* 0x000000010400788c */ /* 0x002fd2000bf05270 */
[----:B------:R-:W-:Y:S05]  /*2d20*/  BRA.U UP0, `(.L_x_39) ;  /* 0x0000000100447547 */ /* 0x000fea000b800000 */
[----:B------:R-:W1:Y:S01]  /*2d30*/  LDCU.128 UR8, c[0x0][0xc10] ;  /* 0x00018200ff0877ac */ /* 0x000e620008000c00 */
[----:B------:R-:W2:Y:S01]  /*2d40*/  LDCU UR12, c[0x0][0xc0c] ;  /* 0x00018180ff0c77ac */ /* 0x000ea20008000800 */
[----:B------:R-:W3:Y:S01]  /*2d50*/  LDCU UR13, c[0x0][0xc20] ;  /* 0x00018400ff0d77ac */ /* 0x000ee20008000800 */
[----:B-1----:R-:W-:Y:S02]  /*2d60*/  UIMAD.WIDE.U32 UR6, UR50, UR8, URZ ;  /* 0x00000008320672a5 */ /* 0x002fe4000f8e00ff */
[----:B------:R-:W-:Y:S02]  /*2d70*/  UIMAD.WIDE.U32 UR4, UR49, UR11, URZ ;  /* 0x0000000b310472a5 */ /* 0x000fe4000f8e00ff */
[----:B--2---:R-:W-:Y:S02]  /*2d80*/  UISETP.NE.AND UP2, UPT, UR12, 0x1, UPT ;  /* 0x000000010c00788c */ /* 0x004fe4000bf45270 */
[----:B------:R-:W-:Y:S01]  /*2d90*/  UISETP.NE.AND UP0, UPT, UR10, 0x1, UPT ;  /* 0x000000010a00788c */ /* 0x000fe2000bf05270 */
[----:B------:R-:W-:-:S02]  /*2da0*/  UMOV UR6, UR7 ;  /* 0x0000000700067c82 */ /* 0x000fc40008000000 */
[----:B------:R-:W-:Y:S01]  /*2db0*/  UMOV UR4, UR5 ;  /* 0x0000000500047c82 */ /* 0x000fe20008000000 */
[----:B------:R-:W-:Y:S02]  /*2dc0*/  USHF.R.U32.HI UR6, URZ, UR9, UR6 ;  /* 0x00000009ff067299 */ /* 0x000fe40008011606 */
[----:B---3--:R-:W-:Y:S02]  /*2dd0*/  USHF.R.U32.HI UR4, URZ, UR13, UR4 ;  /* 0x0000000dff047299 */ /* 0x008fe40008011604 */
[----:B------:R-:W-:Y:S02]  /*2de0*/  USEL UR5, UR50, UR6, !UP2 ;  /* 0x0000000632057287 */ /* 0x000fe4000d000000 */
[----:B------:R-:W-:-:S04]  /*2df0*/  USEL UR4, UR49, UR4, !UP0 ;  /* 0x0000000431047287 */ /* 0x000fc8000c000000 */
[----:B------:R-:W-:Y:S02]  /*2e00*/  UIADD3 UR6, UPT, UPT, UR5, -UR4, URZ ;  /* 0x8000000405067290 */ /* 0x000fe4000fffe0ff */
[----:B------:R-:W-:Y:S02]  /*2e10*/  UIADD3 UR4, UPT, UPT, -UR5, UR4, URZ ;  /* 0x0000000405047290 */ /* 0x000fe4000fffe1ff */
[----:B------:R-:W-:Y:S02]  /*2e20*/  UIMAD UR49, UR6, UR10, UR49 ;  /* 0x0000000a063172a4 */ /* 0x000fe4000f8e0231 */
[----:B------:R-:W-:-:S12]  /*2e30*/  UIMAD UR50, UR4, UR12, UR50 ;  /* 0x0000000c043272a4 */ /* 0x000fd8000f8e0232 */
.L_x_39:
[----:B------:R-:W-:Y:S01]  /*2e40*/  R2UR UR5, R53 ;  /* 0x00000000350572ca */ /* 0x000fe200000e0000 */
[----:B------:R-:W-:Y:S01]  /*2e50*/  UMOV UR31, UR42 ;  /* 0x0000002a001f7c82 */ /* 0x000fe20008000000 */
[----:B------:R-:W-:Y:S02]  /*2e60*/  R2UR UR4, R52 ;  /* 0x00000000340472ca */ /* 0x000fe400000e0000 */
[----:B------:R-:W-:Y:S02]  /*2e70*/  PLOP3.LUT P1, PT, PT, PT, PT, 0x80, 0x8 ;  /* 0x000000000008781c */ /* 0x000fe40003f2f070 */
[----:B------:R-:W-:-:S07]  /*2e80*/  LOP3.LUT R2, R2, 0x1, RZ, 0x3c, !PT ;  /* 0x0000000102027812 */ /* 0x000fce00078e3cff */
[----:B------:R-:W-:Y:S02]  /*2e90*/  UIADD3 UR51, UPT, UPT, UR50, UR5, URZ ;  /* 0x0000000532337290 */ /* 0x000fe4000fffe0ff */
[----:B------:R-:W-:Y:S01]  /*2ea0*/  UIADD3 UR23, UPT, UPT, UR49, UR4, URZ ;  /* 0x0000000431177290 */ /* 0x000fe2000fffe0ff */
[----:B------:R-:W-:Y:S11]  /*2eb0*/  BRA.U UP1, `(.L_x_40) ;  /* 0xffffffe901c07547 */ /* 0x000ff6000b83ffff */
[----:B------:R-:W-:Y:S01]  /*2ec0*/  UIADD3 UR29, UPT, UPT, UR29, 0xd0, URZ ;  /* 0x000000d01d1d7890 */ /* 0x000fe2000fffe0ff */
[----:B------:R-:W-:-:S03]  /*2ed0*/  SHF.L.U32 R2, R3, 0x1f, RZ ;  /* 0x0000001f03027819 */ /* 0x000fc600000006ff */
[----:B------:R-:W-:-:S09]  /*2ee0*/  ULEA UR4, UR30, UR29, 0x3 ;  /* 0x0000001d1e047291 */ /* 0x000fd2000f8e18ff */
[----:B------:R-:W1:Y:S02]  /*2ef0*/  SYNCS.PHASECHK.TRANS64.TRYWAIT P0, [UR4], R2 ;  /* 0x00000002ff0075a7 */ /* 0x000e640008001104 */
[----:B-1----:R-:W-:Y:S05]  /*2f00*/  @!P0 BRA `(.L_x_41) ;  /* 0x0000005800b88947 */ /* 0x002fea0003800000 */
.L_x_142:
[----:B------:R-:W-:-:S04]  /*2f10*/  UIADD3 UR4, UPT, UPT, UR30, 0x1, URZ ;  /* 0x000000011e047890 */ /* 0x000fc8000fffe0ff */
[----:B------:R-:W-:-:S04]  /*2f20*/  UISETP.NE.AND UP0, UPT, UR4, 0x1a, UPT ;  /* 0x0000001a0400788c */ /* 0x000fc8000bf05270 */
[----:B------:R-:W-:Y:S02]  /*2f30*/  USEL UR6, URZ, 0x1, UP0 ;  /* 0x00000001ff067887 */ /* 0x000fe40008000000 */
[----:B------:R-:W-:-:S04]  /*2f40*/  USEL UR4, UR4, URZ, UP0 ;  /* 0x000000ff04047287 */ /* 0x000fc80008000000 */
[----:B------:R-:W-:Y:S01]  /*2f50*/  ULEA UR5, UR4, UR29, 0x3 ;  /* 0x0000001d04057291 */ /* 0x000fe2000f8e18ff */
[----:B-1----:R-:W-:-:S04]  /*2f60*/  LOP3.LUT R2, R3, UR6, RZ, 0x3c, !PT ;  /* 0x0000000603027c12 */ /* 0x002fc8000f8e3cff */
[----:B------:R-:W-:-:S04]  /*2f70*/  SHF.L.U32 R3, R2, 0x1f, RZ ;  /* 0x0000001f02037819 */ /* 0x000fc800000006ff */
[----:B------:R-:W1:Y:S02]  /*2f80*/  SYNCS.PHASECHK.TRANS64.TRYWAIT P0, [UR5], R3 ;  /* 0x00000003ff0075a7 */ /* 0x000e640008001105 */
[----:B-1----:R-:W-:Y:S05]  /*2f90*/  @!P0 BRA `(.L_x_42) ;  /* 0x0000005800ac8947 */ /* 0x002fea0003800000 */
.L_x_144:
[----:B------:R-:W-:-:S04]  /*2fa0*/  UIADD3 UR4, UPT, UPT, UR4, 0x1, URZ ;  /* 0x0000000104047890 */ /* 0x000fc8000fffe0ff */
[----:B------:R-:W-:-:S04]  /*2fb0*/  UISETP.NE.AND UP0, UPT, UR4, 0x1a, UPT ;  /* 0x0000001a0400788c */ /* 0x000fc8000bf05270 */
[----:B------:R-:W-:Y:S02]  /*2fc0*/  USEL UR6, URZ, 0x1, UP0 ;  /* 0x00000001ff067887 */ /* 0x000fe40008000000 */
[----:B------:R-:W-:-:S04]  /*2fd0*/  USEL UR4, UR4, URZ, UP0 ;  /* 0x000000ff04047287 */ /* 0x000fc80008000000 */
[----:B------:R-:W-:Y:S01]  /*2fe0*/  ULEA UR5, UR4, UR29, 0x3 ;  /* 0x0000001d04057291 */ /* 0x000fe2000f8e18ff */
[----:B------:R-:W-:-:S04]  /*2ff0*/  LOP3.LUT R2, R2, UR6, RZ, 0x3c, !PT ;  /* 0x0000000602027c12 */ /* 0x000fc8000f8e3cff */
[----:B-1----:R-:W-:-:S04]  /*3000*/  SHF.L.U32 R3, R2, 0x1f, RZ ;  /* 0x0000001f02037819 */ /* 0x002fc800000006ff */
[----:B------:R-:W1:Y:S02]  /*3010*/  SYNCS.PHASECHK.TRANS64.TRYWAIT P0, [UR5], R3 ;  /* 0x00000003ff0075a7 */ /* 0x000e640008001105 */
[----:B-1----:R-:W-:Y:S05]  /*3020*/  @!P0 BRA `(.L_x_43) ;  /* 0x0000005800a08947 */ /* 0x002fea0003800000 */
.L_x_146:
        /* <DEDUP_REMOVED lines=9> */
.L_x_148:
        /* <DEDUP_REMOVED lines=9> */
.L_x_150:
        /* <DEDUP_REMOVED lines=9> */
.L_x_152:
        /* <DEDUP_REMOVED lines=9> */
.L_x_154:
        /* <DEDUP_REMOVED lines=9> */
.L_x_156:
        /* <DEDUP_REMOVED lines=9> */
.L_x_158:
        /* <DEDUP_REMOVED lines=9> */
.L_x_160:
        /* <DEDUP_REMOVED lines=9> */
.L_x_162:
        /* <DEDUP_REMOVED lines=9> */
.L_x_164:
        /* <DEDUP_REMOVED lines=9> */
.L_x_166:
        /* <DEDUP_REMOVED lines=9> */
.L_x_168:
        /* <DEDUP_REMOVED lines=9> */
.L_x_170:
        /* <DEDUP_REMOVED lines=9> */
.L_x_172:
        /* <DEDUP_REMOVED lines=9> */
.L_x_174:
        /* <DEDUP_REMOVED lines=9> */
.L_x_176:
        /* <DEDUP_REMOVED lines=9> */
.L_x_178:
        /* <DEDUP_REMOVED lines=9> */
.L_x_180:
        /* <DEDUP_REMOVED lines=9> */
.L_x_182:
        /* <DEDUP_REMOVED lines=9> */
.L_x_184:
        /* <DEDUP_REMOVED lines=9> */
.L_x_186:
        /* <DEDUP_REMOVED lines=9> */
.L_x_188:
        /* <DEDUP_REMOVED lines=9> */
.L_x_190:
[----:B------:R-:W-:-:S04]  /*3c90*/  UIADD3 UR4, UPT, UPT, UR4, 0x1, URZ ;  /* 0x0000000104047890 */ /* 0x000fc8000fffe0ff */
[----:B------:R-:W-:-:S04]  /*3ca0*/  UISETP.NE.AND UP0, UPT, UR4, 0x1a, UPT ;  /* 0x0000001a0400788c */ /* 0x000fc8000bf05270 */
[----:B------:R-:W-:Y:S02]  /*3cb0*/  USEL UR5, URZ, 0x1, UP0 ;  /* 0x00000001ff057887 */ /* 0x000fe40008000000 */
[----:B------:R-:W-:-:S04]  /*3cc0*/  USEL UR4, UR4, URZ, UP0 ;  /* 0x000000ff04047287 */ /* 0x000fc80008000000 */
[----:B------:R-:W-:Y:S01]  /*3cd0*/  ULEA UR4, UR4, UR29, 0x3 ;  /* 0x0000001d04047291 */ /* 0x000fe2000f8e18ff */
[----:B------:R-:W-:-:S04]  /*3ce0*/  LOP3.LUT R2, R2, UR5, RZ, 0x3c, !PT ;  /* 0x0000000502027c12 */ /* 0x000fc8000f8e3cff */
[----:B------:R-:W-:Y:S01]  /*3cf0*/  SHF.L.U32 R2, R2, 0x1f, RZ ;  /* 0x0000001f02027819 */ /* 0x000fe200000006ff */
[----:B-1----:R-:W-:-:S07]  /*3d00*/  IMAD.U32 R0, RZ, RZ, UR4 ;  /* 0x00000004ff007e24 */ /* 0x002fce000f8e00ff */
.L_x_66:
[----:B-1----:R1:W2:Y:S02]  /*3d10*/  SYNCS.PHASECHK.TRANS64.TRYWAIT P0, [R0+URZ], R2 ;  /* 0x00000002000075a7 */ /* 0x0022a400080011ff */
[----:B--2---:R-:W-:Y:S05]  /*3d20*/  @!P0 NANOSLEEP.SYNCS 0x989680 ;  /* 0x009896800000895d */ /* 0x004fea0003900000 */
[----:B------:R-:W2:Y:S02]  /*3d30*/  @!P0 SYNCS.PHASECHK.TRANS64 P0, [R0+URZ], R2 ;  /* 0x00000002000085a7 */ /* 0x000ea400080010ff */
[----:B--2---:R-:W-:Y:S05]  /*3d40*/  @P0 EXIT ;  /* 0x000000000000094d */ /* 0x004fea0003800000 */
[----:B------:R-:W-:Y:S05]  /*3d50*/  BRA `(.L_x_66) ;  /* 0xfffffffc00ec7947 */ /* 0x000fea000383ffff */
.L_x_22:
[----:B------:R-:W2:Y:S02]  /*3d60*/  S2UR UR4, SR_CgaCtaId ;  /* 0x00000000000479c3 */ /* 0x000ea40000008800 */
[----:B--2---:R-:W-:-:S04]  /*3d70*/  UISETP.NE.AND UP0, UPT, UR4, URZ, UPT ;  /* 0x000000ff0400728c */ /* 0x004fc8000bf05270 */
[----:B------:R-:W-:-:S09]  /*3d80*/  UISETP.NE.OR UP0, UPT, UR18, 0x1, UP0 ;  /* 0x000000011200788c */ /* 0x000fd20008705670 */
[----:B------:R-:W-:Y:S05]  /*3d90*/  BRA.U UP0, `(.L_x_67) ;  /* 0x0000000100b47547 */ /* 0x000fea000b800000 */
[----:B------:R-:W2:Y:S01]  /*3da0*/  S2UR UR5, SR_CgaCtaId ;  /* 0x00000000000579c3 */ /* 0x000ea20000008800 */
[----:B------:R-:W-:Y:S01]  /*3db0*/  UMOV UR4, 0x400 ;  /* 0x0000040000047882 */ /* 0x000fe20000000000 */
[----:B------:R-:W-:Y:S01]  /*3dc0*/  HFMA2 R3, -RZ, RZ, 0, 5.9604644775390625e-08 ;  /* 0x00000001ff037431 */ /* 0x000fe200000001ff */
[----:B------:R-:W-:Y:S01]  /*3dd0*/  ISETP.GE.U32.AND P0, PT, R2, 0x2, PT ;  /* 0x000000020200780c */ /* 0x000fe20003f06070 */
[----:B------:R-:W-:Y:S01]  /*3de0*/  IMAD.MOV.U32 R8, RZ, RZ, RZ ;  /* 0x000000ffff087224 */ /* 0x000fe200078e00ff */
[----:B--2---:R-:W-:-:S04]  /*3df0*/  ULEA UR4, UR5, UR4, 0x18 ;  /* 0x0000000405047291 */ /* 0x004fc8000f8ec0ff */
[----:B------:R-:W-:Y:S02]  /*3e00*/  UIADD3 UR5, UPT, UPT, UR4, 0x1e8, URZ ;  /* 0x000001e804057890 */ /* 0x000fe4000fffe0ff */
[----:B------:R-:W-:Y:S02]  /*3e10*/  UIADD3 UR8, UPT, UPT, UR4, 0x1e0, URZ ;  /* 0x000001e004087890 */ /* 0x000fe4000fffe0ff */
[----:B------:R-:W-:-:S12]  /*3e20*/  UPRMT UR5, URZ, 0x654, UR5 ;  /* 0x00000654ff057896 */ /* 0x000fd80008000005 */
.L_x_70:
[----:B------:R-:W-:Y:S01]  /*3e30*/  SHF.L.U32 R6, R3, 0x1f, RZ ;  /* 0x0000001f03067819 */ /* 0x000fe200000006ff */
[----:B------:R-:W-:Y:S02]  /*3e40*/  IMAD.U32 R4, RZ, RZ, UR8 ;  /* 0x00000008ff047e24 */ /* 0x000fe4000f8e00ff */
[----:B------:R-:W-:Y:S01]  /*3e50*/  @!P0 IMAD.MOV.U32 R5, RZ, RZ, 0x10 ;  /* 0x00000010ff058424 */ /* 0x000fe200078e00ff */
[----:B------:R-:W2:Y:S02]  /*3e60*/  SYNCS.PHASECHK.TRANS64.TRYWAIT P1, [UR4+0x1e8], R6 ;  /* 0x0001e806ff0075a7 */ /* 0x000ea40008021104 */
[----:B------:R-:W-:-:S04]  /*3e70*/  PRMT R4, R2, 0x654, R4 ;  /* 0x0000065402047816 */ /* 0x000fc80000000004 */
[----:B------:R-:W-:Y:S01]  /*3e80*/  SEL R0, R4, R0, !P0 ;  /* 0x0000000004007207 */ /* 0x000fe20004000000 */
[----:B--2---:R-:W-:Y:S06]  /*3e90*/  @!P1 BRA `(.L_x_68) ;  /* 0x00000054002c9947 */ /* 0x004fec0003800000 */
.L_x_192:
[----:B------:R-:W-:Y:S01]  /*3ea0*/  UIADD3 UR6, UPT, UPT, UR4, 0x220, URZ ;  /* 0x0000022004067890 */ /* 0x000fe2000fffe0ff */
[----:B------:R3:W-:Y:S01]  /*3eb0*/  @!P0 SYNCS.ARRIVE.TRANS64.RED RZ, [R0+URZ], R5 ;  /* 0x0000000500ff89a7 */ /* 0x0007e200080004ff */
[----:B------:R-:W-:Y:S01]  /*3ec0*/  UIADD3 UR7, UPT, UPT, UR4, 0x1e0, URZ ;  /* 0x000001e004077890 */ /* 0x000fe2000fffe0ff */
[----:B------:R-:W-:-:S08]  /*3ed0*/  LOP3.LUT R3, R3, 0x1, RZ, 0x3c, !PT ;  /* 0x0000000103037812 */ /* 0x000fd000078e3cff */
[----:B------:R-:W-:Y:S06]  /*3ee0*/  UGETNEXTWORKID.BROADCAST [UR6], [UR7] ;  /* 0x00000000060073ca */ /* 0x000fec0008000100 */
[----:B---3--:R-:W-:-:S04]  /*3ef0*/  SHF.L.U32 R5, R8, 0x1f, RZ ;  /* 0x0000001f08057819 */ /* 0x008fc800000006ff */
[----:B------:R-:W3:Y:S02]  /*3f00*/  SYNCS.PHASECHK.TRANS64.TRYWAIT P1, [UR4+0x1e0], R5 ;  /* 0x0001e005ff0075a7 */ /* 0x000ee40008021104 */
[----:B---3--:R-:W-:Y:S05]  /*3f10*/  @!P1 BRA `(.L_x_69) ;  /* 0x0000005400249947 */ /* 0x008fea0003800000 */
.L_x_194:
[----:B--2---:R-:W2:Y:S01]  /*3f20*/  LDS.128 R4, [UR4+0x220] ;  /* 0x00022004ff047984 */ /* 0x004ea20008000c00 */
[----:B------:R-:W-:Y:S01]  /*3f30*/  LOP3.LUT R8, R8, 0x1, RZ, 0x3c, !PT ;  /* 0x0000000108087812 */ /* 0x000fe200078e3cff */
[----:B------:R-:W-:Y:S01]  /*3f40*/  @!PT LDS RZ, [RZ] ;  /* 0x00000000fffff984 */ /* 0x000fe20000000800 */
[----:B------:R-:W-:Y:S01]  /*3f50*/  @!PT LDS RZ, [RZ] ;  /* 0x00000000fffff984 */ /* 0x000fe20000000800 */
[----:B------:R-:W-:Y:S01]  /*3f60*/  @!PT LDS RZ, [RZ] ;  /* 0x00000000fffff984 */ /* 0x000fe20000000800 */
[----:B------:R-:W-:Y:S01]  /*3f70*/  @!PT LDS RZ, [RZ] ;  /* 0x00000000fffff984 */ /* 0x000fe20000000800 */
[----:B------:R3:W-:Y:S06]  /*3f80*/  MEMBAR.ALL.CTA ;  /* 0x0000000000007992 */ /* 0x0007ec0000008000 */
[----:B---3--:R-:W3:Y:S02]  /*3f90*/  FENCE.VIEW.ASYNC.S ;  /* 0x00000000000073c6 */ /* 0x008ee40000000000 */
[----:B---3--:R-:W-:Y:S01]  /*3fa0*/  SYNCS.ARRIVE.TRANS64.RED.A1T0 RZ, [UR5], RZ ;  /* 0x000000ffffff79a7 */ /* 0x008fe20008100405 */
[----:B--2---:R-:W-:-:S13]  /*3fb0*/  LOP3.LUT P1, RZ, R6, 0x1, RZ, 0xc0, !PT ;  /* 0x0000000106ff7812 */ /* 0x004fda000782c0ff */
[----:B------:R-:W-:Y:S05]  /*3fc0*/  @P1 BRA `(.L_x_70) ;  /* 0xfffffffc00981947 */ /* 0x000fea000383ffff */
[----:B------:R-:W-:-:S04]  /*3fd0*/  SHF.L.U32 R0, R3, 0x1f, RZ ;  /* 0x0000001f03007819 */ /* 0x000fc800000006ff */
[----:B------:R-:W2:Y:S02]  /*3fe0*/  SYNCS.PHASECHK.TRANS64 P0, [UR4+0x1e8], R0 ;  /* 0x0001e800ff0075a7 */ /* 0x000ea40008001004 */
[----:B-12---:R-:W-:Y:S05]  /*3ff0*/  @P0 EXIT ;  /* 0x000000000000094d */ /* 0x006fea0003800000 */
[----:B------:R-:W-:-:S07]  /*4000*/  MOV R0, UR4 ;  /* 0x0000000400007c02 */ /* 0x000fce0008000f00 */
.L_x_71:
[----:B-1----:R-:W-:-:S04]  /*4010*/  SHF.L.U32 R2, R3, 0x1f, RZ ;  /* 0x0000001f03027819 */ /* 0x002fc800000006ff */
[----:B------:R1:W2:Y:S03]  /*4020*/  SYNCS.PHASECHK.TRANS64.TRYWAIT P0, [R0+URZ+0x1e8], R2 ;  /* 0x0001e802000075a7 */ /* 0x0002a600080011ff */
[----:B--2---:R-:W-:Y:S05]  /*4030*/  @!P0 NANOSLEEP.SYNCS 0x989680 ;  /* 0x009896800000895d */ /* 0x004fea0003900000 */
[----:B------:R-:W2:Y:S02]  /*4040*/  @!P0 SYNCS.PHASECHK.TRANS64 P0, [R0+URZ+0x1e8], R2 ;  /* 0x0001e802000085a7 */ /* 0x000ea400080010ff */
[----:B--2---:R-:W-:Y:S05]  /*4050*/  @P0 EXIT ;  /* 0x000000000000094d */ /* 0x004fea0003800000 */
[----:B------:R-:W-:Y:S05]  /*4060*/  BRA `(.L_x_71) ;  /* 0xfffffffc00e87947 */ /* 0x000fea000383ffff */
.L_x_67:
[----:B------:R-:W-:Y:S05]  /*4070*/  BRA.U UP5, `(.L_x_72) ;  /* 0x0000000d05547547 */ /* 0x000fea000b800000 */
[----:B------:R-:W2:Y:S01]  /*4080*/  S2UR UR7, SR_CgaCtaId ;  /* 0x00000000000779c3 */ /* 0x000ea20000008800 */
[----:B------:R-:W-:Y:S01]  /*4090*/  UMOV UR4, 0x40 ;  /* 0x0000004000047882 */ /* 0x000fe20000000000 */
[----:B------:R-:W-:Y:S01]  /*40a0*/  NOP ;  /* 0x0000000000007918 */ /* 0x000fe20000000000 */
[----:B------:R-:W-:Y:S01]  /*40b0*/  UMOV UR6, 0x400 ;  /* 0x0000040000067882 */ /* 0x000fe20000000000 */
[----:B--2---:R-:W-:Y:S02]  /*40c0*/  ULEA UR5, UR7, UR4, 0x18 ;  /* 0x0000000407057291 */ /* 0x004fe4000f8ec0ff */
[----:B------:R-:W-:-:S07]  /*40d0*/  ULEA UR6, UR7, UR6, 0x18 ;  /* 0x0000000607067291 */ /* 0x000fce000f8ec0ff */
[----:B------:R-:W2:Y:S02]  /*40e0*/  LDS.U8 R2, [UR5+0x1c] ;  /* 0x00001c05ff027984 */ /* 0x000ea40008000000 */
[----:B--2---:R-:W-:-:S13]  /*40f0*/  ISETP.NE.AND P0, PT, R2, RZ, PT ;  /* 0x000000ff0200720c */ /* 0x004fda0003f05270 */
[----:B------:R-:W-:Y:S05]  /*4100*/  @P0 BRA `(.L_x_73) ;  /* 0x0000000000580947 */ /* 0x000fea0003800000 */
[----:B------:R-:W-:-:S13]  /*4110*/  ELECT P0, URZ, PT ;  /* 0x0000000000ff782f */ /* 0x000fda0003800000 */
[----:B------:R-:W-:Y:S05]  /*4120*/  @!P0 BRA `(.L_x_74) ;  /* 0x0000000000608947 */ /* 0x000fea0003800000 */
[----:B------:R-:W-:Y:S01]  /*4130*/  UMOV UR4, 0x10 ;  /* 0x0000001000047882 */ /* 0x000fe20000000000 */
[----:B------:R-:W-:Y:S01]  /*4140*/  HFMA2 R2, -RZ, RZ, 0, 5.9604644775390625e-08 ;  /* 0x00000001ff027431 */ /* 0x000fe200000001ff */
[----:B------:R-:W-:-:S03]  /*4150*/  MOV R3, 0xffff ;  /* 0x0000ffff00037802 */ /* 0x000fc60000000f00 */
[----:B------:R-:W-:Y:S04]  /*4160*/  DEPBAR.LE SB2, 0x36 ;  /* 0x0000ad800000791a */ /* 0x000fe80000000000 */
[----:B------:R-:W2:Y:S02]  /*4170*/  UTCATOMSWS.FIND_AND_SET.ALIGN UP0, UR4, UR4 ;  /* 0x00000004000475e3 */ /* 0x000ea40008000800 */
[----:B--2---:R-:W-:Y:S01]  /*4180*/  MOV R4, UR4 ;  /* 0x0000000400047c02 */ /* 0x004fe20008000f00 */
[----:B------:R-:W-:Y:S06]  /*4190*/  BRA.U UP0, `(.L_x_75) ;  /* 0x0000000100187547 */ /* 0x000fec000b800000 */
.L_x_76:
[----:B------:R-:W-:Y:S05]  /*41a0*/  NANOSLEEP 0x64 ;  /* 0x000000640000795d */ /* 0x000fea0003800000 */
[----:B------:R-:W-:-:S05]  /*41b0*/  UMOV UR4, 0x10 ;  /* 0x0000001000047882 */ /* 0x000fca0000000000 */
[----:B------:R-:W-:Y:S04]  /*41c0*/  DEPBAR.LE SB2, 0x36 ;  /* 0x0000ad800000791a */ /* 0x000fe80000000000 */
[----:B------:R-:W2:Y:S02]  /*41d0*/  UTCATOMSWS.FIND_AND_SET.ALIGN UP0, UR4, UR4 ;  /* 0x00000004000475e3 */ /* 0x000ea40008000800 */
[----:B--2---:R-:W-:Y:S01]  /*41e0*/  MOV R4, UR4 ;  /* 0x0000000400047c02 */ /* 0x004fe20008000f00 */
[----:B------:R-:W-:Y:S05]  /*41f0*/  BRA.U !UP0, `(.L_x_76) ;  /* 0xfffffffd08e87547 */ /* 0x000fea000b83ffff */
.L_x_75:
[-C--:B------:R-:W-:Y:S02]  /*4200*/  SHF.L.U32 R3, R3, R4.reuse, RZ ;  /* 0x0000000403037219 */ /* 0x080fe400000006ff */
[----:B------:R-:W-:Y:S01]  /*4210*/  SHF.L.U32 R2, R2, R4, RZ ;  /* 0x0000000402027219 */ /* 0x000fe200000006ff */
[----:B------:R-:W-:Y:S02]  /*4220*/  IMAD.SHL.U32 R4, R4, 0x20, RZ ;  /* 0x0000002004047824 */ /* 0x000fe400078e00ff */
[----:B------:R2:W-:Y:S04]  /*4230*/  ATOMS.OR RZ, [UR5+0x14], R3 ;  /* 0x00001403ffff798c */ /* 0x0005e8000b000005 */
[----:B------:R2:W-:Y:S04]  /*4240*/  ATOMS.OR RZ, [UR5+0x18], R2 ;  /* 0x00001802ffff798c */ /* 0x0005e8000b000005 */
[----:B------:R2:W-:Y:S01]  /*4250*/  STS [UR6+0x230], R4 ;  /* 0x00023004ff007988 */ /* 0x0005e20008000806 */
[----:B------:R-:W-:Y:S05]  /*4260*/  BRA `(.L_x_74) ;  /* 0x0000000000107947 */ /* 0x000fea0003800000 */
.L_x_73:
[----:B------:R-:W-:-:S05]  /*4270*/  MOV R2, 0xffffffff ;  /* 0xffffffff00027802 */ /* 0x000fca0000000f00 */
[----:B------:R2:W-:Y:S02]  /*4280*/  STS [UR6+0x230], R2 ;  /* 0x00023002ff007988 */ /* 0x0005e40008000806 */
[----:B--2---:R-:W-:Y:S02]  /*4290*/  MOV R2, 0x42b0 ;  /* 0x000042b000027802 */ /* 0x004fe40000000f00 */
[----:B-1---5:R-:W-:Y:S05]  /*42a0*/  CALL.REL.NOINC `($__internal_1_$__cuda_sm10x_tcgen05_guardrail_trap_phase_invalid_during_alloc) ;  /* 0x0000005400c07944 */ /* 0x022fea0003c00000 */
.L_x_74:
[----:B------:R-:W-:Y:S05]  /*42b0*/  WARPSYNC.ALL ;  /* 0x0000000000007948 */ /* 0x000fea0003800000 */
[----:B------:R-:W3:Y:S01]  /*42c0*/  S2UR UR4, SR_CgaCtaId ;  /* 0x00000000000479c3 */ /* 0x000ee20000008800 */
[----:B------:R-:W-:Y:S01]  /*42d0*/  UMOV UR18, 0x400 ;  /* 0x0000040000127882 */ /* 0x000fe20000000000 */
[----:B------:R-:W-:-:S06]  /*42e0*/  NOP ;  /* 0x0000000000007918 */ /* 0x000fcc0000000000 */
[----:B------:R-:W-:Y:S06]  /*42f0*/  BAR.ARV 0x6, 0xa0 ;  /* 0x0182800000007b1d */ /* 0x000fec0000002000 */
[----:B------:R-:W4:Y:S01]  /*4300*/  LDCU.64 UR6, c[0x0][0x388] ;  /* 0x00007100ff0677ac */ /* 0x000f220008000a00 */
[----:B------:R-:W-:Y:S01]  /*4310*/  LOP3.LUT R0, R0, 0xffff, RZ, 0xc0, !PT ;  /* 0x0000ffff00007812 */ /* 0x000fe200078ec0ff */
[----:B------:R-:W-:Y:S01]  /*4320*/  IMAD.MOV.U32 R9, RZ, RZ, 0x1 ;  /* 0x00000001ff097424 */ /* 0x000fe200078e00ff */
[----:B------:R-:W1:Y:S02]  /*4330*/  LDCU.64 UR8, c[0x0][0x390] ;  /* 0x00007200ff0877ac */ /* 0x000e640008000a00 */
[----:B------:R-:W-:Y:S01]  /*4340*/  R2UR UR19, R0 ;  /* 0x00000000001372ca */ /* 0x000fe200000e0000 */
[----:B------:R-:W-:-:S02]  /*4350*/  IMAD.MOV.U32 R8, RZ, RZ, RZ ;  /* 0x000000ffff087224 */ /* 0x000fc400078e00ff */
[----:B--2---:R-:W-:Y:S01]  /*4360*/  IMAD.MOV.U32 R3, RZ, RZ, RZ ;  /* 0x000000ffff037224 */ /* 0x004fe200078e00ff */
[----:B------:R-:W-:Y:S01]  /*4370*/  UMOV UR22, URZ ;  /* 0x000000ff00167c82 */ /* 0x000fe20008000000 */
[----:B---3--:R-:W-:Y:S01]  /*4380*/  ULEA UR18, UR4, UR18, 0x18 ;  /* 0x0000001204127291 */ /* 0x008fe2000f8ec0ff */
[----:B------:R-:W-:Y:S01]  /*4390*/  UMOV UR17, URZ ;  /* 0x000000ff00117c82 */ /* 0x000fe20008000000 */
[----:B------:R-:W-:Y:S01]  /*43a0*/  UMOV UR26, 0x0 ;  /* 0x00000000001a7882 */ /* 0x000fe20000000000 */
[----:B------:R-:W-:Y:S01]  /*43b0*/  UMOV UR27, 0x4100490 ;  /* 0x04100490001b7882 */ /* 0x000fe20000000000 */
[----:B------:R-:W-:Y:S01]  /*43c0*/  UMOV UR24, 0x0 ;  /* 0x0000000000187882 */ /* 0x000fe20000000000 */
[----:B------:R-:W-:Y:S01]  /*43d0*/  UMOV UR25, 0x4100490 ;  /* 0x0410049000197882 */ /* 0x000fe20000000000 */
[----:B----4-:R-:W-:-:S03]  /*43e0*/  UIADD3 UR4, UPT, UPT, UR6, 0x1f, URZ ;  /* 0x0000001f06047890 */ /* 0x010fc6000fffe0ff */
[----:B------:R-:W2:Y:S01]  /*43f0*/  LDS R2, [UR18+0x230] ;  /* 0x00023012ff027984 */ /* 0x000ea20008000800 */
[----:B------:R-:W-:Y:S02]  /*4400*/  UIADD3 UR6, UPT, UPT, UR18, 0x3600, URZ ;  /* 0x0000360012067890 */ /* 0x000fe4000fffe0ff */
[----:B------:R-:W-:Y:S02]  /*4410*/  USHF.R.S32.HI UR5, URZ, 0x1f, UR4 ;  /* 0x0000001fff057899 */ /* 0x000fe40008011404 */
[----:B------:R-:W-:Y:S02]  /*4420*/  USHF.R.U32.HI UR6, URZ, 0x4, UR6 ;  /* 0x00000004ff067899 */ /* 0x000fe40008011606 */
[----:B------:R-:W-:Y:S02]  /*4430*/  ULEA.HI UR4, UR5, UR4, URZ, 0x5 ;  /* 0x0000000405047291 */ /* 0x000fe4000f8f28ff */
[----:B------:R-:W-:Y:S02]  /*4440*/  UIADD3 UR5, UPT, UPT, UR18, 0x1d600, URZ ;  /* 0x0001d60012057890 */ /* 0x000fe4000fffe0ff */
[----:B------:R-:W-:-:S02]  /*4450*/  USHF.R.S32.HI UR4, URZ, 0x5, UR4 ;  /* 0x00000005ff047899 */ /* 0x000fc40008011404 */
[----:B------:R-:W-:Y:S02]  /*4460*/  USHF.R.U32.HI UR5, URZ, 0x4, UR5 ;  /* 0x00000004ff057899 */ /* 0x000fe40008011605 */
[----:B------:R-:W-:Y:S02]  /*4470*/  UIMAD UR4, UR4, UR7, URZ ;  /* 0x00000007040472a4 */ /* 0x000fe4000f8e02ff */
[----:B------:R-:W-:Y:S02]  /*4480*/  ULOP3.LUT UR6, UR6, 0x3fff, URZ, 0xc0, !UPT ;  /* 0x00003fff06067892 */ /* 0x000fe4000f8ec0ff */
[----:B-1----:R-:W-:Y:S02]  /*4490*/  UIMAD UR4, UR4, UR8, URZ ;  /* 0x00000008040472a4 */ /* 0x002fe4000f8e02ff */
[----:B------:R-:W-:Y:S02]  /*44a0*/  ULOP3.LUT UR5, UR5, 0x3fff, URZ, 0xc0, !UPT ;  /* 0x00003fff05057892 */ /* 0x000fe4000f8ec0ff */
[----:B------:R-:W-:-:S02]  /*44b0*/  UIMAD UR7, UR4, UR9, URZ ;  /* 0x00000009040772a4 */ /* 0x000fc4000f8e02ff */
[----:B------:R-:W-:Y:S02]  /*44c0*/  UIADD3 UR4, UPT, UPT, UR18, 0x1e8, URZ ;  /* 0x000001e812047890 */ /* 0x000fe4000fffe0ff */
[----:B------:R-:W-:Y:S02]  /*44d0*/  ULOP3.LUT UR20, UR6, 0x10000, URZ, 0xfc, !UPT ;  /* 0x0001000006147892 */ /* 0x000fe4000f8efcff */
[----:B------:R-:W-:Y:S02]  /*44e0*/  UPRMT UR28, URZ, 0x654, UR4 ;  /* 0x00000654ff1c7896 */ /* 0x000fe40008000004 */
[----:B------:R-:W-:Y:S02]  /*44f0*/  ULOP3.LUT UR21, UR5, 0x10000, URZ, 0xfc, !UPT ;  /* 0x0001000005157892 */ /* 0x000fe4000f8efcff */
[----:B------:R-:W-:Y:S02]  /*4500*/  UIADD3 UR29, UPT, UPT, UR7, -0x1, URZ ;  /* 0xffffffff071d7890 */ /* 0x000fe4000fffe0ff */
[----:B------:R-:W-:Y:S01]  /*4510*/  UISETP.GE.AND UP3, UPT, UR7, 0x1, UPT ;  /* 0x000000010700788c */ /* 0x000fe2000bf66270 */
[C---:B--2---:R-:W-:Y:S01]  /*4520*/  VIADD R5, R2.reuse, 0x40 ;  /* 0x0000004002057836 */ /* 0x044fe20000000000 */
[----:B------:R-:W-:-:S04]  /*4530*/  LOP3.LUT R4, R2, 0xffff, RZ, 0xc0, !PT ;  /* 0x0000ffff02047812 */ /* 0x000fc800078ec0ff */
[----:B------:R-:W-:-:S05]  /*4540*/  LOP3.LUT R5, R5, 0xffff, RZ, 0xc0, !PT ;  /* 0x0000ffff05057812 */ /* 0x000fca00078ec0ff */
[----:B------:R1:W-:Y:S02]  /*4550*/  STL.64 [R1], R4 ;  /* 0x0000000401007387 */ /* 0x0003e40000100a00 */
.L_x_83:
[----:B-1----:R-:W-:-:S04]  /*4560*/  SHF.L.U32 R4, R8, 0x1f, RZ ;  /* 0x0000001f08047819 */ /* 0x002fc800000006ff */
[----:B------:R-:W1:Y:S02]  /*4570*/  SYNCS.PHASECHK.TRANS64.TRYWAIT P0, [UR18+0x1e0], R4 ;  /* 0x0001e004ff0075a7 */ /* 0x000e640008001112 */
[----:B-12-4-:R-:W-:Y:S05]  /*4580*/  @!P0 BRA `(.L_x_77) ;  /* 0x0000004c00a08947 */ /* 0x016fea0003800000 */
.L_x_196:
[----:B-1----:R-:W1:Y:S01]  /*4590*/  LDS.128 R4, [UR18+0x220] ;  /* 0x00022012ff047984 */ /* 0x002e620008000c00 */
[----:B------:R-:W-:Y:S01]  /*45a0*/  ULEA UR23, UR22, UR18, 0x3 ;  /* 0x0000001216177291 */ /* 0x000fe2000f8e18ff */
[----:B------:R-:W-:Y:S01]  /*45b0*/  SHF.L.U32 R0, R9, 0x1f, RZ ;  /* 0x0000001f09007819 */ /* 0x000fe200000006ff */
[----:B------:R-:W-:Y:S01]  /*45c0*/  @!PT LDS RZ, [RZ] ;  /* 0x00000000fffff984 */ /* 0x000fe20000000800 */
[----:B------:R-:W-:Y:S01]  /*45d0*/  @!PT LDS RZ, [RZ] ;  /* 0x00000000fffff984 */ /* 0x000fe20000000800 */
[----:B------:R-:W-:Y:S01]  /*45e0*/  @!PT LDS RZ, [RZ] ;  /* 0x00000000fffff984 */ /* 0x000fe20000000800 */
[----:B------:R-:W-:Y:S01]  /*45f0*/  @!PT LDS RZ, [RZ] ;  /* 0x00000000fffff984 */ /* 0x000fe20000000800 */
[----:B------:R2:W-:Y:S06]  /*4600*/  MEMBAR.ALL.CTA ;  /* 0x0000000000007992 */ /* 0x0005ec0000008000 */
[----:B--2---:R-:W2:Y:S02]  /*4610*/  FENCE.VIEW.ASYNC.S ;  /* 0x00000000000073c6 */ /* 0x004ea40000000000 */
[----:B--2---:R-:W-:Y:S01]  /*4620*/  SYNCS.ARRIVE.TRANS64.RED.A1T0 RZ, [UR28], RZ ;  /* 0x000000ffffff79a7 */ /* 0x004fe2000810041c */
[----:B------:R-:W2:Y:S01]  /*4630*/  SYNCS.PHASECHK.TRANS64.TRYWAIT P0, [UR23+0x200], R0 ;  /* 0x00020000ff0075a7 */ /* 0x000ea20008001117 */
[----:B-1----:R-:W-:Y:S01]  /*4640*/  LOP3.LUT P2, RZ, R6, 0x1, RZ, 0xc0, !PT ;  /* 0x0000000106ff7812 */ /* 0x002fe2000784c0ff */
[----:B--2---:R-:W-:-:S12]  /*4650*/  @!P0 BRA `(.L_x_78) ;  /* 0x0000004c00848947 */ /* 0x004fd80003800000 */
.L_x_198:
[----:B------:R-:W-:Y:S05]  /*4660*/  BRA.U !UP3, `(.L_x_79) ;  /* 0x000000010bc87547 */ /* 0x000fea000b800000 */
[----:B-1----:R-:W-:Y:S01]  /*4670*/  IMAD.U32 R0, RZ, RZ, UR22 ;  /* 0x00000016ff007e24 */ /* 0x002fe2000f8e00ff */
[----:B------:R-:W-:-:S04]  /*4680*/  ULEA UR4, UR17, UR18, 0x3 ;  /* 0x0000001211047291 */ /* 0x000fc8000f8e18ff */
[----:B------:R-:W-:-:S05]  /*4690*/  LEA R0, R0, R1, 0x2 ;  /* 0x0000000100007211 */ /* 0x000fca00078e10ff */
[----:B------:R1:W5:Y:S01]  /*46a0*/  LDL R4, [R0] ;  /* 0x0000000000047983 */ /* 0x0003620000100800 */
[----:B------:R-:W-:Y:S01]  /*46b0*/  UPLOP3.LUT UP2, UPT, UPT, UPT, UPT, 0x40, 0x4 ;  /* 0x000000000004789c */ /* 0x000fe20003f4e870 */
[----:B------:R-:W-:Y:S01]  /*46c0*/  UMOV UR15, UR29 ;  /* 0x0000001d000f7c82 */ /* 0x000fe20008000000 */
[----:B------:R-:W-:Y:S01]  /*46d0*/  UMOV UR8, UR17 ;  /* 0x0000001100087c82 */ /* 0x000fe20008000000 */
[----:B-1----:R-:W-:-:S04]  /*46e0*/  SHF.L.U32 R0, R3, 0x1f, RZ ;  /* 0x0000001f03007819 */ /* 0x002fc800000006ff */
[----:B------:R1:W2:Y:S04]  /*46f0*/  SYNCS.PHASECHK.TRANS64.TRYWAIT P1, [UR4], R0 ;  /* 0x00000000ff0075a7 */ /* 0x0002a80008021104 */
.L_x_82:
[----:B------:R-:W-:Y:S01]  /*4700*/  ULEA UR16, UR8, UR18, 0x3 ;  /* 0x0000001208107291 */ /* 0x000fe2000f8e18ff */
[----:B--234-:R-:W-:Y:S11]  /*4710*/  @P1 BRA `(.L_x_80) ;  /* 0x00000000000c1947 */ /* 0x01cff60003800000 */
[----:B------:R-:W-:Y:S04]  /*4720*/  SHF.L.U32 R5, R3, 0x1f, RZ ;  /* 0x0000001f03057819 */ /* 0x000fe800000006ff */
[----:B------:R-:W2:Y:S02]  /*4730*/  SYNCS.PHASECHK.TRANS64.TRYWAIT P0, [UR16], R5 ;  /* 0x00000005ff0075a7 */ /* 0x000ea40008001110 */
[----:B--2---:R-:W-:Y:S05]  /*4740*/  @!P0 BRA `(.L_x_81) ;  /* 0x0000004c00608947 */ /* 0x004fea0003800000 */
.L_x_80:
[----:B------:R-:W-:Y:S01]  /*4750*/  UISETP.NE.AND UP0, UPT, UR15, URZ, UPT ;  /* 0x000000ff0f00728c */ /* 0x000fe2000bf05270 */
[----:B------:R-:W-:Y:S01]  /*4760*/  PLOP3.LUT P1, PT, PT, PT, PT, 0x80, 0x8 ;  /* 0x000000000008781c */ /* 0x000fe20003f2f070 */
[----:B------:R-:W-:Y:S02]  /*4770*/  UIADD3 UR4, UPT, UPT, UR8, 0x1, URZ ;  /* 0x0000000108047890 */ /* 0x000fe4000fffe0ff */
[----:B------:R-:W-:Y:S02]  /*4780*/  ULEA UR10, UR8, UR21, 0x8 ;  /* 0x00000015080a7291 */ /* 0x000fe4000f8e40ff */
[----:B------:R-:W-:Y:S01]  /*4790*/  UISETP.NE.AND UP1, UPT, UR4, 0x1a, UPT ;  /* 0x0000001a0400788c */ /* 0x000fe2000bf25270 */
[----:B------:R-:W-:Y:S01]  /*47a0*/  PLOP3.LUT P0, PT, PT, PT, UP0, 0x80, 0x8 ;  /* 0x000000000008781c */ /* 0x000fe20003f0f008 */
[----:B------:R-:W-:Y:S02]  /*47b0*/  ULEA UR8, UR8, UR20, 0x8 ;  /* 0x0000001408087291 */ /* 0x000fe4000f8e40ff */
[----:B------:R-:W-:Y:S02]  /*47c0*/  USEL UR5, URZ, 0x1, UP1 ;  /* 0x00000001ff057887 */ /* 0x000fe40008800000 */
[----:B------:R-:W-:Y:S02]  /*47d0*/  USEL UR17, UR4, URZ, UP1 ;  /* 0x000000ff04117287 */ /* 0x000fe40008800000 */
[----:B------:R-:W-:Y:S02]  /*47e0*/  UIADD3 UR12, UPT, UPT, UR10, 0x2, URZ ;  /* 0x000000020a0c7890 */ /* 0x000fe4000fffe0ff */
[----:B------:R-:W-:Y:S01]  /*47f0*/  @UP0 ULEA UR4, UR17, UR18, 0x3 ;  /* 0x0000001211040291 */ /* 0x000fe2000f8e18ff */
[----:B------:R-:W-:Y:S01]  /*4800*/  LOP3.LUT R3, R3, UR5, RZ, 0x3c, !PT ;  /* 0x0000000503037c12 */ /* 0x000fe2000f8e3cff */
[----:B------:R-:W-:Y:S02]  /*4810*/  UIADD3 UR6, UPT, UPT, UR8, 0x2, URZ ;  /* 0x0000000208067890 */ /* 0x000fe4000fffe0ff */
[----:B------:R-:W-:Y:S01]  /*4820*/  UIADD3 UR5, UPT, UPT, UR16, 0xd0, URZ ;  /* 0x000000d010057890 */ /* 0x000fe2000fffe0ff */
[----:B-1----:R-:W-:Y:S01]  /*4830*/  @P0 SHF.L.U32 R0, R3, 0x1f, RZ ;  /* 0x0000001f03000819 */ /* 0x002fe200000006ff */
[----:B------:R-:W-:Y:S01]  /*4840*/  UMOV UR11, 0x80004020 ;  /* 0x80004020000b7882 */ /* 0x000fe20000000000 */
[----:B------:R-:W-:Y:S01]  /*4850*/  UMOV UR9, 0x80004020 ;  /* 0x8000402000097882 */ /* 0x000fe20000000000 */
[----:B------:R-:W-:Y:S01]  /*4860*/  UMOV UR13, 0x80004020 ;  /* 0x80004020000d7882 */ /* 0x000fe20000000000 */
[----:B------:R3:W4:Y:S01]  /*4870*/  @P0 SYNCS.PHASECHK.TRANS64.TRYWAIT P1, [UR4], R0 ;  /* 0x00000000ff0005a7 */ /* 0x0007220008021104 */
[----:B------:R-:W-:Y:S11]  /*4880*/  ELECT P0, URZ, PT ;  /* 0x0000000000ff782f */ /* 0x000ff60003800000 */
[----:B------:R-:W-:Y:S02]  /*4890*/  @!UPT UIADD3 URZ, UPT, UPT, URZ, URZ, URZ ;  /* 0x000000fffffff290 */ /* 0x000fe4000fffe0ff */
[C---:B-----5:R-:W-:Y:S02]  /*48a0*/  @P0 R2UR.BROADCAST UR4, R4.reuse ;  /* 0x00000000040402ca */ /* 0x060fe400008e0000 */
[----:B------:R-:W-:Y:S11]  /*48b0*/  ELECT P0, URZ, PT ;  /* 0x0000000000ff782f */ /* 0x000ff60003800000 */
[----:B------:R-:W-:Y:S02]  /*48c0*/  @!UPT UIADD3 URZ, UPT, UPT, URZ, URZ, URZ ;  /* 0x000000fffffff290 */ /* 0x000fe4000fffe0ff */
[----:B------:R-:W-:Y:S01]  /*48d0*/  @P0 R2UR.BROADCAST UR14, R4 ;  /* 0x00000000040e02ca */ /* 0x000fe200008e0000 */
[----:B------:R-:W-:Y:S01]  /*48e0*/  UMOV UR7, 0x80004020 ;  /* 0x8000402000077882 */ /* 0x000fe20000000000 */
[----:B------:R1:W-:Y:S01]  /*48f0*/  UTCHMMA gdesc[UR8], gdesc[UR10], tmem[UR4], tmem[UR26], idesc[UR27], UP2 ;  /* 0x00ff1a0a080075ea */ /* 0x0003e20009000004 */
[----:B------:R-:W-:Y:S10]  /*4900*/  UPLOP3.LUT UP2, UPT, UPT, UPT, UPT, 0x80, 0x8 ;  /* 0x000000000008789c */ /* 0x000ff40003f4f070 */
[----:B------:R3:W-:Y:S01]  /*4910*/  UTCHMMA gdesc[UR6], gdesc[UR12], tmem[UR14], tmem[UR24], idesc[UR25], UPT ;  /* 0x00ff180c060075ea */ /* 0x0007e2000b80000e */
[----:B------:R3:W-:Y:S01]  /*4920*/  UTCBAR.MULTICAST [UR5], URZ, UR19 ;  /* 0x000000ff050073e9 */ /* 0x0007e20008000813 */
[----:B-1----:R-:W-:Y:S02]  /*4930*/  UIADD3 UR4, UPT, UPT, UR15, 0x1, URZ ;  /* 0x000000010f047890 */ /* 0x002fe4000fffe0ff */
[----:B------:R-:W-:Y:S02]  /*4940*/  UIADD3 UR9, UPT, UPT, UR15, -0x1, URZ ;  /* 0xffffffff0f097890 */ /* 0x000fe4000fffe0ff */
[----:B------:R-:W-:Y:S01]  /*4950*/  UISETP.GT.U32.AND UP0, UPT, UR4, 0x1, UPT ;  /* 0x000000010400788c */ /* 0x000fe2000bf04070 */
[----:B------:R-:W-:Y:S04]  /*4960*/  UMOV UR8, UR17 ;  /* 0x0000001100087c82 */ /* 0x000fe80008000000 */
[----:B------:R-:W-:Y:S04]  /*4970*/  UMOV UR15, UR9 ;  /* 0x00000009000f7c82 */ /* 0x000fe80008000000 */
[----:B------:R-:W-:Y:S05]  /*4980*/  BRA.U UP0, `(.L_x_82) ;  /* 0xfffffffd005c7547 */ /* 0x000fea000b83ffff */
.L_x_79:
[----:B------:R-:W-:Y:S01]  /*4990*/  UIADD3 UR4, UPT, UPT, UR22, 0x1, URZ ;  /* 0x0000000116047890 */ /* 0x000fe2000fffe0ff */
[----:B------:R-:W-:Y:S01]  /*49a0*/  LOP3.LUT R8, R8, 0x1, RZ, 0x3c, !PT ;  /* 0x0000000108087812 */ /* 0x000fe200078e3cff */
[----:B---3--:R-:W-:Y:S02]  /*49b0*/  UIADD3 UR5, UPT, UPT, UR23, 0x1f0, URZ ;  /* 0x000001f017057890 */ /* 0x008fe4000fffe0ff */
[----:B------:R-:W-:-:S04]  /*49c0*/  UISETP.NE.AND UP0, UPT, UR4, 0x2, UPT ;  /* 0x000000020400788c */ /* 0x000fc8000bf05270 */
[----:B------:R-:W-:Y:S02]  /*49d0*/  USEL UR6, URZ, 0x1, UP0 ;  /* 0x00000001ff067887 */ /* 0x000fe40008000000 */
[----:B------:R-:W-:Y:S01]  /*49e0*/  USEL UR22, UR4, URZ, UP0 ;  /* 0x000000ff04167287 */ /* 0x000fe20008000000 */
[----:B------:R2:W-:Y:S03]  /*49f0*/  UTCBAR [UR5], URZ ;  /* 0x000000ff050073e9 */ /* 0x0005e600080000ff */
[----:B------:R-:W-:Y:S01]  /*4a00*/  LOP3.LUT R9, R9, UR6, RZ, 0x3c, !PT ;  /* 0x0000000609097c12 */ /* 0x000fe2000f8e3cff */
[----:B------:R-:W-:Y:S07]  /*4a10*/  @P2 BRA `(.L_x_83) ;  /* 0xfffffff800d02947 */ /* 0x000fee000383ffff */
[----:B------:R-:W3:Y:S01]  /*4a20*/  S2UR UR6, SR_CgaCtaId ;  /* 0x00000000000679c3 */ /* 0x000ee20000008800 */
[----:B------:R-:W-:Y:S01]  /*4a30*/  ELECT P0, URZ, PT ;  /* 0x0000000000ff782f */ /* 0x000fe20003800000 */
[----:B-1----:R-:W-:Y:S01]  /*4a40*/  IMAD.MOV.U32 R0, RZ, RZ, 0x1 ;  /* 0x00000001ff007424 */ /* 0x002fe200078e00ff */
[----:B------:R-:W-:Y:S01]  /*4a50*/  UIADD3 UR18, UPT, UPT, UR18, 0x200, URZ ;  /* 0x0000020012127890 */ /* 0x000fe2000fffe0ff */
[----:B------:R-:W-:Y:S01]  /*4a60*/  SHF.L.U32 R3, R9, 0x1f, RZ ;  /* 0x0000001f09037819 */ /* 0x000fe200000006ff */
[----:B------:R-:W-:-:S03]  /*4a70*/  UMOV UR4, 0x40 ;  /* 0x0000004000047882 */ /* 0x000fc60000000000 */
[----:B------:R-:W-:Y:S01]  /*4a80*/  UVIRTCOUNT.DEALLOC.SMPOOL 0x80 ;  /* 0x000000800000784c */ /* 0x000fe20000000000 */
[----:B---3--:R-:W-:Y:S02]  /*4a90*/  ULEA UR6, UR6, UR4, 0x18 ;  /* 0x0000000406067291 */ /* 0x008fe4000f8ec0ff */
[----:B------:R-:W-:-:S07]  /*4aa0*/  ULEA UR4, UR22, UR18, 0x3 ;  /* 0x0000001216047291 */ /* 0x000fce000f8e18ff */
[----:B------:R1:W-:Y:S02]  /*4ab0*/  @P0 STS.U8 [UR6+0x1c], R0 ;  /* 0x00001c00ff000988 */ /* 0x0003e40008000006 */
[----:B------:R-:W3:Y:S02]  /*4ac0*/  SYNCS.PHASECHK.TRANS64.TRYWAIT P0, [UR4], R3 ;  /* 0x00000003ff0075a7 */ /* 0x000ee40008001104 */
[----:B-1-3--:R-:W-:Y:S05]  /*4ad0*/  @!P0 BRA `(.L_x_84) ;  /* 0x0000004800948947 */ /* 0x00afea0003800000 */
.L_x_201:
[----:B------:R-:W-:-:S04]  /*4ae0*/  UIADD3 UR4, UPT, UPT, UR22, 0x1, URZ ;  /* 0x0000000116047890 */ /* 0x000fc8000fffe0ff */
[----:B------:R-:W-:-:S04]  /*4af0*/  UISETP.NE.AND UP0, UPT, UR4, 0x2, UPT ;  /* 0x000000020400788c */ /* 0x000fc8000bf05270 */
[----:B--2---:R-:W-:Y:S02]  /*4b00*/  USEL UR5, URZ, 0x1, UP0 ;  /* 0x00000001ff057887 */ /* 0x004fe40008000000 */
[----:B------:R-:W-:-:S04]  /*4b10*/  USEL UR4, UR4, URZ, UP0 ;  /* 0x000000ff04047287 */ /* 0x000fc80008000000 */
[----:B------:R-:W-:Y:S01]  /*4b20*/  ULEA UR4, UR4, UR18, 0x3 ;  /* 0x0000001204047291 */ /* 0x000fe2000f8e18ff */
[----:B-1----:R-:W-:-:S04]  /*4b30*/  LOP3.LUT R3, R9, UR5, RZ, 0x3c, !PT ;  /* 0x0000000509037c12 */ /* 0x002fc8000f8e3cff */
[----:B------:R-:W-:-:S04]  /*4b40*/  SHF.L.U32 R3, R3, 0x1f, RZ ;  /* 0x0000001f03037819 */ /* 0x000fc800000006ff */
[----:B------:R-:W1:Y:S02]  /*4b50*/  SYNCS.PHASECHK.TRANS64.TRYWAIT P0, [UR4], R3 ;  /* 0x00000003ff0075a7 */ /* 0x000e640008001104 */
[----:B-1----:R-:W-:Y:S05]  /*4b60*/  @!P0 BRA `(.L_x_85) ;  /* 0x0000004800888947 */ /* 0x002fea0003800000 */
.L_x_203:
[----:B------:R-:W-:Y:S01]  /*4b70*/  NOP ;  /* 0x0000000000007918 */ /* 0x000fe20000000000 */
[----:B-1----:R-:W1:Y:S01]  /*4b80*/  LDS R0, [UR6+0x14] ;  /* 0x00001406ff007984 */ /* 0x002e620008000800 */
[----:B------:R-:W-:Y:S01]  /*4b90*/  LOP3.LUT R3, R2, 0xffff, RZ, 0xc0, !PT ;  /* 0x0000ffff02037812 */ /* 0x000fe200078ec0ff */
[----:B------:R-:W-:-:S03]  /*4ba0*/  IMAD.MOV.U32 R2, RZ, RZ, 0xffff ;  /* 0x0000ffffff027424 */ /* 0x000fc600078e00ff */
[----:B------:R-:W-:-:S04]  /*4bb0*/  SHF.R.U32.HI R3, RZ, 0x5, R3 ;  /* 0x00000005ff037819 */ /* 0x000fc80000011603 */
[----:B------:R-:W-:-:S04]  /*4bc0*/  SHF.L.U32 R2, R2, R3, RZ ;  /* 0x0000000302027219 */ /* 0x000fc800000006ff */
[----:B-1----:R-:W-:-:S04]  /*4bd0*/  LOP3.LUT R0, R0, R2, RZ, 0xc0, !PT ;  /* 0x0000000200007212 */ /* 0x002fc800078ec0ff */
[----:B------:R-:W-:Y:S01]  /*4be0*/  ISETP.NE.AND P0, PT, R0, R2, PT ;  /* 0x000000020000720c */ /* 0x000fe20003f05270 */
[----:B------:R-:W-:-:S05]  /*4bf0*/  IMAD.MOV.U32 R0, RZ, RZ, 0x1 ;  /* 0x00000001ff007424 */ /* 0x000fca00078e00ff */
[----:B------:R-:W-:-:S07]  /*4c00*/  SHF.L.U32 R0, R0, R3, RZ ;  /* 0x0000000300007219 */ /* 0x000fce00000006ff */
[----:B------:R-:W-:Y:S05]  /*4c10*/  @P0 BRA `(.L_x_86) ;  /* 0x00000000005c0947 */ /* 0x000fea0003800000 */
[----:B------:R-:W1:Y:S02]  /*4c20*/  LDS R3, [UR6+0x18] ;  /* 0x00001806ff037984 */ /* 0x000e640008000800 */
[----:B-1----:R-:W-:-:S04]  /*4c30*/  LOP3.LUT R3, R3, R0, RZ, 0xc0, !PT ;  /* 0x0000000003037212 */ /* 0x002fc800078ec0ff */
[----:B------:R-:W-:-:S13]  /*4c40*/  ISETP.NE.AND P0, PT, R3, R0, PT ;  /* 0x000000000300720c */ /* 0x000fda0003f05270 */
[----:B------:R-:W-:Y:S05]  /*4c50*/  @P0 BRA `(.L_x_87) ;  /* 0x0000000000400947 */ /* 0x000fea0003800000 */
[----:B------:R-:W-:Y:S01]  /*4c60*/  R2UR UR4, R2 ;  /* 0x00000000020472ca */ /* 0x000fe200000e0000 */
[----:B------:R-:W1:Y:S01]  /*4c70*/  S2R R3, SR_LANEID ;  /* 0x0000000000037919 */ /* 0x000e620000000000 */
[----:B------:R-:W-:-:S04]  /*4c80*/  LOP3.LUT R0, RZ, R0, RZ, 0x33, !PT ;  /* 0x00000000ff007212 */ /* 0x000fc800078e33ff */
[----:B------:R-:W2:Y:S07]  /*4c90*/  REDUX UR7, R0 ;  /* 0x00000000000773c4 */ /* 0x000eae0000000000 */
[----:B------:R-:W-:-:S03]  /*4ca0*/  ULOP3.LUT UR5, URZ, UR4, URZ, 0x33, !UPT ;  /* 0x00000004ff057292 */ /* 0x000fc6000f8e33ff */
[----:B------:R-:W-:Y:S02]  /*4cb0*/  VOTEU.ANY UR4, UPT, PT ;  /* 0x0000000000047886 */ /* 0x000fe400038e0100 */
[----:B------:R-:W-:Y:S01]  /*4cc0*/  UFLO.U32 UR4, UR4 ;  /* 0x00000004000472bd */ /* 0x000fe200080e0000 */
[----:B------:R-:W-:-:S04]  /*4cd0*/  IMAD.U32 R2, RZ, RZ, UR5 ;  /* 0x00000005ff027e24 */ /* 0x000fc8000f8e00ff */
[----:B------:R-:W3:Y:S02]  /*4ce0*/  REDUX UR8, R2 ;  /* 0x00000000020873c4 */ /* 0x000ee40000000000 */
[----:B------:R1:W-:Y:S01]  /*4cf0*/  UTCATOMSWS.AND URZ, UR5 ;  /* 0x0000000500ff79e3 */ /* 0x0003e20008000000 */
[----:B--2---:R-:W-:Y:S01]  /*4d00*/  IMAD.U32 R0, RZ, RZ, UR7 ;  /* 0x00000007ff007e24 */ /* 0x004fe2000f8e00ff */
[----:B-1----:R-:W-:Y:S01]  /*4d10*/  ISETP.EQ.U32.AND P0, PT, R3, UR4, PT ;  /* 0x0000000403007c0c */ /* 0x002fe2000bf02070 */
[----:B---3--:R-:W-:-:S12]  /*4d20*/  IMAD.U32 R2, RZ, RZ, UR8 ;  /* 0x00000008ff027e24 */ /* 0x008fd8000f8e00ff */
[----:B------:R1:W-:Y:S04]  /*4d30*/  @P0 ATOMS.AND RZ, [UR6+0x14], R2 ;  /* 0x00001402ffff098c */ /* 0x0003e8000a800006 */
[----:B------:R1:W-:Y:S01]  /*4d40*/  @P0 ATOMS.AND RZ, [UR6+0x18], R0 ;  /* 0x00001800ffff098c */ /* 0x0003e2000a800006 */
[----:B------:R-:W-:Y:S05]  /*4d50*/  BRA `(.L_x_88) ;  /* 0x0000000000147947 */ /* 0x000fea0003800000 */
.L_x_87:
[----:B------:R-:W-:Y:S02]  /*4d60*/  MOV R2, 0x4d80 ;  /* 0x00004d8000027802 */ /* 0x000fe40000000f00 */
[----:B----45:R-:W-:Y:S05]  /*4d70*/  CALL.REL.NOINC `($__internal_0_$__cuda_sm10x_tcgen05_guardrail_trap_col_being_dealloced_not_returned_by_alloc) ;  /* 0x0000004c00007944 */ /* 0x030fea0003c00000 */
[----:B------:R-:W-:Y:S05]  /*4d80*/  BRA `(.L_x_88) ;  /* 0x0000000000087947 */ /* 0x000fea0003800000 */
.L_x_86:
[----:B------:R-:W-:Y:S02]  /*4d90*/  MOV R2, 0x4db0 ;  /* 0x00004db000027802 */ /* 0x000fe40000000f00 */
[----:B----45:R-:W-:Y:S05]  /*4da0*/  CALL.REL.NOINC `($__internal_2_$__cuda_sm10x_tcgen05_guardrail_trap_unallocated_columns_being_dealloced) ;  /* 0x0000004c000c7944 */ /* 0x030fea0003c00000 */
.L_x_88:
[----:B------:R-:W-:Y:S01]  /*4db0*/  NOP ;  /* 0x0000000000007918 */ /* 0x000fe20000000000 */
[----:B------:R-:W-:Y:S05]  /*4dc0*/  EXIT ;  /* 0x000000000000794d */ /* 0x000fea0003800000 */
.L_x_72:
[----:B------:R-:W-:-:S09]  /*4dd0*/  UISETP.NE.OR UP0, UPT, UR18, 0x3, !UP3 ;  /* 0x000000031200788c */ /* 0x000fd2000df05670 */
[----:B------:R-:W-:Y:S05]  /*4de0*/  BRA.U UP0, `(.L_x_89) ;  /* 0x0000001100847547 */ /* 0x000fea000b800000 */
[----:B------:R-:W2:Y:S01]  /*4df0*/  LDCU.64 UR4, c[0x0][0x988] ;  /* 0x00013100ff0477ac */ /* 0x000ea20008000a00 */
[----:B------:R-:W3:Y:S01]  /*4e00*/  S2UR UR6, SR_CgaCtaId ;  /* 0x00000000000679c3 */ /* 0x000ee20000008800 */
[----:B------:R-:W-:Y:S01]  /*4e10*/  HFMA2 R10, -RZ, RZ, 0, 5.9604644775390625e-08 ;  /* 0x00000001ff0a7431 */ /* 0x000fe200000001ff */
[----:B------:R-:W-:Y:S01]  /*4e20*/  MOV R9, RZ ;  /* 0x000000ff00097202 */ /* 0x000fe20000000f00 */
[----:B------:R-:W4:Y:S01]  /*4e30*/  LDCU UR30, c[0x0][0x370] ;  /* 0x00006e00ff1e77ac */ /* 0x000f220008000800 */
[----:B------:R-:W-:Y:S01]  /*4e40*/  HFMA2 R3, -RZ, RZ, 0, 0.00048828125 ;  /* 0x00001000ff037431 */ /* 0x000fe200000001ff */
[----:B------:R-:W1:Y:S03]  /*4e50*/  LDCU.128 UR32, c[0x0][0xc10] ;  /* 0x00018200ff2077ac */ /* 0x000e660008000c00 */
[----:B------:R-:W4:Y:S01]  /*4e60*/  LDC.64 R12, c[0x0][0x348] ;  /* 0x0000d200ff0c7b82 */ /* 0x000f220000000a00 */
[----:B------:R-:W1:Y:S01]  /*4e70*/  LDCU UR27, c[0x0][0x374] ;  /* 0x00006e80ff1b77ac */ /* 0x000e620008000800 */
[----:B------:R-:W4:Y:S01]  /*4e80*/  LDCU.64 UR28, c[0x0][0x990] ;  /* 0x00013200ff1c77ac */ /* 0x000f220008000a00 */
[----:B------:R-:W4:Y:S01]  /*4e90*/  LDCU UR17, c[0x0][0xc0c] ;  /* 0x00018180ff1177ac */ /* 0x000f220008000800 */
[----:B--2---:R-:W-:Y:S01]  /*4ea0*/  UISETP.NE.U32.AND UP0, UPT, UR4, URZ, UPT ;  /* 0x000000ff0400728c */ /* 0x004fe2000bf05070 */
[----:B------:R-:W2:Y:S01]  /*4eb0*/  LDCU.128 UR40, c[0x0][0xa80] ;  /* 0x00015000ff2877ac */ /* 0x000ea20008000c00 */
[----:B------:R-:W2:Y:S01]  /*4ec0*/  LDCU UR48, c[0x0][0xc20] ;  /* 0x00018400ff3077ac */ /* 0x000ea20008000800 */
[----:B------:R-:W2:Y:S01]  /*4ed0*/  LDCU UR4, c[0x0][0xc30] ;  /* 0x00018600ff0477ac */ /* 0x000ea20008000800 */
[----:B------:R-:W2:Y:S01]  /*4ee0*/  LDCU.128 UR44, c[0x0][0xa90] ;  /* 0x00015200ff2c77ac */ /* 0x000ea20008000c00 */
[----:B------:R-:W-:Y:S01]  /*4ef0*/  UMOV UR24, 0x400 ;  /* 0x0000040000187882 */ /* 0x000fe20000000000 */
[----:B-1----:R-:W-:-:S02]  /*4f00*/  UIMAD.WIDE.U32 UR8, UR27, UR35, URZ ;  /* 0x000000231b0872a5 */ /* 0x002fc4000f8e00ff */
[----:B---3--:R-:W-:Y:S02]  /*4f10*/  ULEA UR24, UR6, UR24, 0x18 ;  /* 0x0000001806187291 */ /* 0x008fe4000f8ec0ff */
[----:B----4-:R-:W-:Y:S02]  /*4f20*/  UIMAD.WIDE.U32 UR6, UR30, UR32, URZ ;  /* 0x000000201e0672a5 */ /* 0x010fe4000f8e00ff */
[----:B------:R-:W-:Y:S02]  /*4f30*/  UISETP.NE.AND.EX UP5, UPT, UR5, URZ, UPT, UP0 ;  /* 0x000000ff0500728c */ /* 0x000fe4000bfa5300 */
[----:B------:R-:W-:Y:S02]  /*4f40*/  UISETP.NE.U32.AND UP6, UPT, UR28, URZ, UPT ;  /* 0x000000ff1c00728c */ /* 0x000fe4000bfc5070 */
[----:B------:R-:W-:Y:S02]  /*4f50*/  UIADD3 UR31, UPT, UPT, UR24, 0x1e8, URZ ;  /* 0x000001e8181f7890 */ /* 0x000fe4000fffe0ff */
[----:B------:R-:W-:-:S02]  /*4f60*/  UISETP.NE.AND UP0, UPT, UR39, 0x1, UPT ;  /* 0x000000012700788c */ /* 0x000fc4000bf05270 */
[----:B------:R-:W-:Y:S02]  /*4f70*/  UISETP.GE.AND UP2, UPT, UR39, 0x1, UPT ;  /* 0x000000012700788c */ /* 0x000fe4000bf46270 */
[----:B------:R-:W-:Y:S01]  /*4f80*/  UISETP.NE.AND UP0, UPT, UR17, 0x1, UPT ;  /* 0x000000011100788c */ /* 0x000fe2000bf05270 */
[----:B------:R-:W-:Y:S01]  /*4f90*/  UMOV UR6, UR7 ;  /* 0x0000000700067c82 */ /* 0x000fe20008000000 */
[----:B------:R-:W-:Y:S01]  /*4fa0*/  UMOV UR36, UR9 ;  /* 0x0000000900247c82 */ /* 0x000fe20008000000 */
[----:B------:R-:W-:Y:S02]  /*4fb0*/  USEL UR38, URZ, 0x1, UP4 ;  /* 0x00000001ff267887 */ /* 0x000fe4000a000000 */
[----:B------:R-:W-:Y:S02]  /*4fc0*/  UISETP.NE.AND UP2, UPT, UR34, 0x1, UPT ;  /* 0x000000012200788c */ /* 0x000fe4000bf45270 */
[----:B--2---:R-:W-:Y:S01]  /*4fd0*/  UISETP.NE.AND UP0, UPT, UR40, 0x1, UPT ;  /* 0x000000012800788c */ /* 0x004fe2000bf05270 */
[----:B------:R-:W-:Y:S01]  /*4fe0*/  UMOV UR26, URZ ;  /* 0x000000ff001a7c82 */ /* 0x000fe20008000000 */
[----:B------:R-:W1:Y:S01]  /*4ff0*/  LDCU UR49, c[0x0][0xaa0] ;  /* 0x00015400ff3177ac */ /* 0x000e620008000800 */
[----:B------:R-:W-:Y:S01]  /*5000*/  UPLOP3.LUT UP4, UPT, UPT, UPT, UPT, 0x40, 0x4 ;  /* 0x000000000004789c */ /* 0x000fe20003f8e870 */
[----:B------:R-:W2:Y:S01]  /*5010*/  LDCU.64 UR18, c[0x0][0xc28] ;  /* 0x00018500ff1277ac */ /* 0x000ea20008000a00 */
[----:B------:R-:W-:-:S02]  /*5020*/  UISETP.NE.AND.EX UP6, UPT, UR29, URZ, UPT, UP6 ;  /* 0x000000ff1d00728c */ /* 0x000fc4000bfc5360 */
[----:B------:R-:W-:Y:S02]  /*5030*/  UPRMT UR31, URZ, 0x654, UR31 ;  /* 0x00000654ff1f7896 */ /* 0x000fe4000800001f */
[----:B------:R-:W-:Y:S02]  /*5040*/  USHF.R.U32.HI UR37, URZ, UR33, UR6 ;  /* 0x00000021ff257299 */ /* 0x000fe40008011606 */
[----:B------:R-:W-:Y:S02]  /*5050*/  USHF.R.U32.HI UR36, URZ, UR48, UR36 ;  /* 0x00000030ff247299 */ /* 0x000fe40008011624 */
[----:B------:R-:W-:Y:S02]  /*5060*/  UISETP.NE.AND UP3, UPT, UR4, 0x1, UPT ;  /* 0x000000010400788c */ /* 0x000fe4000bf65270 */
[----:B------:R-:W-:Y:S02]  /*5070*/  UISETP.NE.AND UP2, UPT, UR43, 0x1, UPT ;  /* 0x000000012b00788c */ /* 0x000fe4000bf45270 */
[----:B------:R-:W-:-:S11]  /*5080*/  UISETP.NE.AND UP0, UPT, UR46, 0x1, UPT ;  /* 0x000000012e00788c */ /* 0x000fd6000bf05270 */
.L_x_98:
[----:B------:R-:W-:Y:S04]  /*5090*/  SHF.L.U32 R2, R9, 0x1f, RZ ;  /* 0x0000001f09027819 */ /* 0x000fe800000006ff */
[----:B---3--:R-:W3:Y:S02]  /*50a0*/  SYNCS.PHASECHK.TRANS64.TRYWAIT P0, [UR24+0x1e0], R2 ;  /* 0x0001e002ff0075a7 */ /* 0x008ee40008001118 */
[----:B---3--:R-:W-:Y:S05]  /*50b0*/  @!P0 BRA `(.L_x_90) ;  /* 0x00000044004c8947 */ /* 0x008fea0003800000 */
.L_x_205:
[----:B------:R-:W4:Y:S01]  /*50c0*/  LDS.128 R4, [UR24+0x220] ;  /* 0x00022018ff047984 */ /* 0x000f220008000c00 */
[----:B------:R-:W-:Y:S01]  /*50d0*/  UISETP.GE.AND UP0, UPT, UR39, 0x1, UPT ;  /* 0x000000012700788c */ /* 0x000fe2000bf06270 */
[----:B------:R-:W-:Y:S01]  /*50e0*/  @!PT LDS RZ, [RZ] ;  /* 0x00000000fffff984 */ /* 0x000fe20000000800 */
[----:B------:R-:W-:Y:S01]  /*50f0*/  @!PT LDS RZ, [RZ] ;  /* 0x00000000fffff984 */ /* 0x000fe20000000800 */
[----:B------:R-:W-:Y:S01]  /*5100*/  @!PT LDS RZ, [RZ] ;  /* 0x00000000fffff984 */ /* 0x000fe20000000800 */
[----:B------:R-:W-:Y:S01]  /*5110*/  @!PT LDS RZ, [RZ] ;  /* 0x00000000fffff984 */ /* 0x000fe20000000800 */
[----:B------:R1:W-:Y:S06]  /*5120*/  MEMBAR.ALL.CTA ;  /* 0x0000000000007992 */ /* 0x0003ec0000008000 */
[----:B-1----:R-:W1:Y:S02]  /*5130*/  FENCE.VIEW.ASYNC.S ;  /* 0x00000000000073c6 */ /* 0x002e640000000000 */
[----:B-1----:R-:W-:Y:S01]  /*5140*/  SYNCS.ARRIVE.TRANS64.RED.A1T0 RZ, [UR31], RZ ;  /* 0x000000ffffff79a7 */ /* 0x002fe2000810041f */
[----:B----4-:R-:W-:Y:S11]  /*5150*/  LOP3.LUT P0, RZ, R6, 0x1, RZ, 0xc0, !PT ;  /* 0x0000000106ff7812 */ /* 0x010ff6000780c0ff */
[----:B------:R-:W-:Y:S02]  /*5160*/  @!UPT UIADD3 URZ, UPT, UPT, URZ, URZ, URZ ;  /* 0x000000fffffff290 */ /* 0x000fe4000fffe0ff */
[----:B------:R-:W-:Y:S01]  /*5170*/  VOTEU.ANY UP2, P0 ;  /* 0x0000000000ff7886 */ /* 0x000fe20000040100 */
[----:B------:R-:W-:Y:S11]  /*5180*/  PLOP3.LUT P0, PT, PT, PT, UP2, 0x80, 0x8 ;  /* 0x000000000008781c */ /* 0x000ff60003f0f028 */
[----:B------:R-:W-:Y:S02]  /*5190*/  @!UPT UIADD3 URZ, UPT, UPT, URZ, URZ, URZ ;  /* 0x000000fffffff290 */ /* 0x000fe4000fffe0ff */
[----:B---3--:R-:W-:Y:S02]  /*51a0*/  @P0 MOV R2, R4 ;  /* 0x0000000400020202 */ /* 0x008fe40000000f00 */
[----:B------:R-:W-:Y:S02]  /*51b0*/  @P0 LOP3.LUT R0, R5, 0xffff, RZ, 0xc0, !PT ;  /* 0x0000ffff05000812 */ /* 0x000fe400078ec0ff */
[----:B------:R-:W-:Y:S02]  /*51c0*/  @P0 R2UR UR5, R2 ;  /* 0x00000000020502ca */ /* 0x000fe400000e0000 */
[----:B------:R-:W-:Y:S11]  /*51d0*/  @P0 R2UR UR4, R0 ;  /* 0x00000000000402ca */ /* 0x000ff600000e0000 */
[----:B------:R-:W-:Y:S02]  /*51e0*/  @UP2 UMOV UR16, UR5 ;  /* 0x0000000500102c82 */ /* 0x000fe40008000000 */
[----:B------:R-:W-:Y:S01]  /*51f0*/  @UP2 UMOV UR15, UR4 ;  /* 0x00000004000f2c82 */ /* 0x000fe20008000000 */
[----:B------:R-:W-:Y:S05]  /*5200*/  BRA.U !UP0, `(.L_x_91) ;  /* 0x0000000108c07547 */ /* 0x000fea000b800000 */
[----:B------:R-:W-:Y:S02]  /*5210*/  UIMAD.WIDE.U32 UR8, UR15, UR35, URZ ;  /* 0x000000230f0872a5 */ /* 0x000fe4000f8e00ff */
[----:B------:R-:W-:Y:S02]  /*5220*/  UP2UR UR14, UPR, URZ, 0x4 ;  /* 0x00000004ff0e7883 */ /* 0x000fe40008000000 */
[----:B------:R-:W-:Y:S02]  /*5230*/  UISETP.NE.AND UP2, UPT, UR34, 0x1, UPT ;  /* 0x000000012200788c */ /* 0x000fe4000bf45270 */
[----:B------:R-:W-:Y:S02]  /*5240*/  UIMAD.WIDE.U32 UR10, UR16, UR32, URZ ;  /* 0x00000020100a72a5 */ /* 0x000fe4000f8e00ff */
[----:B------:R-:W-:Y:S02]  /*5250*/  USEL UR4, UR27, UR36, !UP2 ;  /* 0x000000241b047287 */ /* 0x000fe4000d000000 */
[----:B------:R-:W-:Y:S02]  /*5260*/  UISETP.NE.AND UP0, UPT, UR17, 0x1, UPT ;  /* 0x000000011100788c */ /* 0x000fe4000bf05270 */
[----:B------:R-:W-:Y:S02]  /*5270*/  UP2UR UR22, UPR, URZ, 0x2 ;  /* 0x00000002ff167883 */ /* 0x000fe40008000000 */
[----:B------:R-:W-:Y:S02]  /*5280*/  UISETP.NE.AND UP1, UPT, UR39, 0x1, UPT ;  /* 0x000000012700788c */ /* 0x000fe4000bf25270 */
[----:B--2---:R-:W-:Y:S02]  /*5290*/  UIMAD.WIDE.U32 UR12, UR4, UR18, URZ ;  /* 0x00000012040c72a5 */ /* 0x004fe4000f8e00ff */
[----:B------:R-:W-:Y:S01]  /*52a0*/  USEL UR7, UR30, UR37, !UP0 ;  /* 0x000000251e077287 */ /* 0x000fe2000c000000 */
[----:B------:R-:W-:Y:S02]  /*52b0*/  UMOV UR5, UR9 ;  /* 0x0000000900057c82 */ /* 0x000fe40008000000 */
[----:B------:R-:W-:Y:S02]  /*52c0*/  USHF.R.U32.HI UR6, URZ, UR48, UR5 ;  /* 0x00000030ff067299 */ /* 0x000fe40008011605 */
[----:B------:R-:W-:Y:S02]  /*52d0*/  UIMAD.WIDE.U32 UR20, UR7, UR18, URZ ;  /* 0x00000012071472a5 */ /* 0x000fe4000f8e00ff */
[----:B------:R-:W-:Y:S02]  /*52e0*/  USEL UR6, UR15, UR6, !UP2 ;  /* 0x000000060f067287 */ /* 0x000fe4000d000000 */
[----:B------:R-:W-:Y:S01]  /*52f0*/  UISETP.NE.AND UP2, UPT, UR14, URZ, UPT ;  /* 0x000000ff0e00728c */ /* 0x000fe2000bf45270 */
[----:B------:R-:W-:Y:S01]  /*5300*/  UMOV UR5, UR11 ;  /* 0x0000000b00057c82 */ /* 0x000fe20008000000 */
[----:B------:R-:W-:Y:S02]  /*5310*/  UIMAD.WIDE.U32 UR10, UR6, UR18, URZ ;  /* 0x00000012060a72a5 */ /* 0x000fe4000f8e00ff */
[----:B------:R-:W-:Y:S03]  /*5320*/  USHF.R.U32.HI UR8, URZ, UR33, UR5 ;  /* 0x00000021ff087299 */ /* 0x000fe60008011605 */
[----:B------:R-:W-:Y:S02]  /*5330*/  UMOV UR5, UR13 ;  /* 0x0000000d00057c82 */ /* 0x000fe40008000000 */
[----:B------:R-:W-:Y:S03]  /*5340*/  @UP1 USHF.R.U32.HI UR4, URZ, UR19, UR5 ;  /* 0x00000013ff041299 */ /* 0x000fe60008011605 */
[----:B------:R-:W-:Y:S01]  /*5350*/  UMOV UR5, UR21 ;  /* 0x0000001500057c82 */ /* 0x000fe20008000000 */
[----:B------:R-:W-:Y:S02]  /*5360*/  UIMAD UR4, UR39, UR4, URZ ;  /* 0x00000004270472a4 */ /* 0x000fe4000f8e02ff */
[----:B------:R-:W-:Y:S02]  /*5370*/  @UP1 USHF.R.U32.HI UR7, URZ, UR19, UR5 ;  /* 0x00000013ff071299 */ /* 0x000fe40008011605 */
[----:B------:R-:W-:Y:S02]  /*5380*/  USEL UR5, UR16, UR8, !UP0 ;  /* 0x0000000810057287 */ /* 0x000fe4000c000000 */
[----:B------:R-:W-:Y:S02]  /*5390*/  UIMAD UR8, UR39, UR7, URZ ;  /* 0x00000007270872a4 */ /* 0x000fe4000f8e02ff */
[----:B------:R-:W-:Y:S03]  /*53a0*/  UISETP.GE.AND UP0, UPT, UR6, UR4, UPT ;  /* 0x000000040600728c */ /* 0x000fe6000bf06270 */
[----:B------:R-:W-:Y:S01]  /*53b0*/  UMOV UR4, UR11 ;  /* 0x0000000b00047c82 */ /* 0x000fe20008000000 */
[----:B------:R-:W-:Y:S02]  /*53c0*/  UISETP.GE.OR UP0, UPT, UR5, UR8, UP0 ;  /* 0x000000080500728c */ /* 0x000fe40008706670 */
[----:B------:R-:W-:Y:S02]  /*53d0*/  USHF.R.U32.HI UR4, URZ, UR19, UR4 ;  /* 0x00000013ff047299 */ /* 0x000fe40008011604 */
[----:B------:R-:W-:Y:S02]  /*53e0*/  UIMAD.WIDE.U32 UR8, UR5, UR18, URZ ;  /* 0x00000012050872a5 */ /* 0x000fe4000f8e00ff */
[----:B------:R-:W-:Y:S04]  /*53f0*/  USEL UR10, UR6, UR4, !UP1 ;  /* 0x00000004060a7287 */ /* 0x000fe8000c800000 */
[----:B------:R-:W-:Y:S01]  /*5400*/  UIADD3 UR11, UPT, UPT, -UR10, URZ, URZ ;  /* 0x000000ff0a0b7290 */ /* 0x000fe2000fffe1ff */
[----:B------:R-:W-:Y:S02]  /*5410*/  @!UP0 UMOV UR4, UR9 ;  /* 0x0000000900048c82 */ /* 0x000fe40008000000 */
[----:B------:R-:W-:Y:S02]  /*5420*/  @!UP0 USHF.R.U32.HI UR4, URZ, UR19, UR4 ;  /* 0x00000013ff048299 */ /* 0x000fe40008011604 */
[----:B------:R-:W-:Y:S02]  /*5430*/  UIMAD UR8, UR39, UR11, UR6 ;  /* 0x0000000b270872a4 */ /* 0x000fe4000f8e0206 */
[----:B------:R-:W-:Y:S02]  /*5440*/  @!UP0 USEL UR4, UR5, UR4, !UP1 ;  /* 0x0000000405048287 */ /* 0x000fe4000c800000 */
[----:B------:R-:W-:Y:S02]  /*5450*/  UISETP.NE.AND UP1, UPT, UR22, URZ, UPT ;  /* 0x000000ff1600728c */ /* 0x000fe4000bf25270 */
[----:B------:R-:W-:Y:S02]  /*5460*/  @!UP0 UIMAD UR8, UR7, UR8, UR4 ;  /* 0x00000008070882a4 */ /* 0x000fe4000f8e0204 */
[----:B------:R-:W-:Y:S02]  /*5470*/  @!UP0 UIADD3 UR9, UPT, UPT, UR10, -UR4, URZ ;  /* 0x800000040a098290 */ /* 0x000fe4000fffe0ff */
[----:B------:R-:W-:Y:S02]  /*5480*/  UIADD3 UR4, UPT, UPT, -UR5, URZ, URZ ;  /* 0x000000ff05047290 */ /* 0x000fe4000fffe1ff */
[----:B------:R-:W-:Y:S02]  /*5490*/  UIADD3 UR7, UPT, UPT, -UR6, URZ, URZ ;  /* 0x000000ff06077290 */ /* 0x000fe4000fffe1ff */
[----:B------:R-:W-:Y:S02]  /*54a0*/  @!UP0 UIMAD UR6, UR9, UR39, UR5 ;  /* 0x00000027090682a4 */ /* 0x000fe4000f8e0205 */
[----:B------:R-:W-:Y:S02]  /*54b0*/  UIMAD UR16, UR17, UR4, UR16 ;  /* 0x00000004111072a4 */ /* 0x000fe4000f8e0210 */
[----:B------:R-:W-:Y:S01]  /*54c0*/  UIMAD UR15, UR34, UR7, UR15 ;  /* 0x00000007220f72a4 */ /* 0x000fe2000f8e020f */
[----:B------:R-:W-:Y:S02]  /*54d0*/  @!UP0 UMOV UR5, UR8 ;  /* 0x0000000800058c82 */ /* 0x000fe40008000000 */
[----:B------:R-:W-:Y:S02]  /*54e0*/  UIMAD UR16, UR5, UR17, UR16 ;  /* 0x00000011051072a4 */ /* 0x000fe4000f8e0210 */
[----:B------:R-:W-:Y:S11]  /*54f0*/  UIMAD UR15, UR6, UR34, UR15 ;  /* 0x00000022060f72a4 */ /* 0x000ff6000f8e020f */
[----:B------:R-:W-:Y:S01]  /*5500*/  @!UPT UIADD3 URZ, UPT, UPT, URZ, URZ, URZ ;  /* 0x000000fffffff290 */ /* 0x000fe2000fffe0ff */
.L_x_91:
[----:B------:R-:W1:Y:S01]  /*5510*/  @!UP3 LDCU.128 UR8, c[0x0][0xc10] ;  /* 0x00018200ff08b7ac */ /* 0x000e620008000c00 */
[----:B------:R-:W-:Y:S04]  /*5520*/  ISETP.NE.U32.AND P1, PT, RZ, UR28, PT ;  /* 0x0000001cff007c0c */ /* 0x000fe8000bf25070 */
[----:B------:R-:W-:Y:S01]  /*5530*/  ISETP.NE.AND.EX P1, PT, RZ, UR29, PT, P1 ;  /* 0x0000001dff007c0c */ /* 0x000fe2000bf25310 */
[----:B------:R-:W3:Y:S01]  /*5540*/  @!UP3 LDCU UR5, c[0x0][0xc0c] ;  /* 0x00018180ff05b7ac */ /* 0x000ee20008000800 */
[----:B------:R-:W-:Y:S02]  /*5550*/  USHF.L.U32 UR25, UR23, 0x6, URZ ;  /* 0x0000000617197899 */ /* 0x000fe400080006ff */
[----:B-1----:R-:W-:Y:S07]  /*5560*/  UIMAD.WIDE.U32 UR6, UR16, UR8, URZ ;  /* 0x00000008100672a5 */ /* 0x002fee000f8e00ff */
[----:B------:R-:W-:Y:S01]  /*5570*/  @!UP3 UMOV UR4, UR7 ;  /* 0x000000070004bc82 */ /* 0x000fe20008000000 */
[----:B---3--:R-:W-:Y:S02]  /*5580*/  @!UP3 UISETP.NE.AND UP0, UPT, UR5, 0x1, UPT ;  /* 0x000000010500b88c */ /* 0x008fe4000bf05270 */
[----:B------:R-:W-:Y:S02]  /*5590*/  @!UP3 USHF.R.U32.HI UR4, URZ, UR9, UR4 ;  /* 0x00000009ff04b299 */ /* 0x000fe40008011604 */
[----:B------:R-:W-:Y:S02]  /*55a0*/  UIMAD.WIDE.U32 UR6, UR15, UR11, URZ ;  /* 0x0000000b0f0672a5 */ /* 0x000fe4000f8e00ff */
[----:B------:R-:W-:Y:S02]  /*55b0*/  @!UP3 USEL UR8, UR16, UR4, !UP0 ;  /* 0x000000041008b287 */ /* 0x000fe4000c000000 */
[----:B------:R-:W-:Y:S03]  /*55c0*/  @!UP3 UISETP.NE.AND UP0, UPT, UR10, 0x1, UPT ;  /* 0x000000010a00b88c */ /* 0x000fe6000bf05270 */
[----:B------:R-:W-:Y:S02]  /*55d0*/  @!UP3 UMOV UR6, UR7 ;  /* 0x000000070006bc82 */ /* 0x000fe40008000000 */
[----:B------:R-:W1:Y:S02]  /*55e0*/  @!UP3 LDCU UR4, c[0x0][0xc20] ;  /* 0x00018400ff04b7ac */ /* 0x000e640008000800 */
[----:B-1----:R-:W-:Y:S04]  /*55f0*/  @!UP3 USHF.R.U32.HI UR6, URZ, UR4, UR6 ;  /* 0x00000004ff06b299 */ /* 0x002fe80008011606 */
[----:B------:R-:W-:Y:S04]  /*5600*/  @!UP3 USEL UR6, UR15, UR6, !UP0 ;  /* 0x000000060f06b287 */ /* 0x000fe8000c000000 */
[----:B------:R-:W-:Y:S02]  /*5610*/  @!UP3 UIADD3 UR4, UPT, UPT, -UR8, UR6, URZ ;  /* 0x000000060804b290 */ /* 0x000fe4000fffe1ff */
[----:B------:R-:W-:Y:S02]  /*5620*/  @!UP3 UIADD3 UR6, UPT, UPT, UR8, -UR6, URZ ;  /* 0x800000060806b290 */ /* 0x000fe4000fffe0ff */
[----:B------:R-:W-:Y:S02]  /*5630*/  @!UP3 UIMAD UR16, UR4, UR5, UR16 ;  /* 0x000000050410b2a4 */ /* 0x000fe4000f8e0210 */
[----:B------:R-:W-:Y:S01]  /*5640*/  @!UP3 UIMAD UR15, UR6, UR10, UR15 ;  /* 0x0000000a060fb2a4 */ /* 0x000fe2000f8e020f */
[----:B------:R-:W-:Y:S11]  /*5650*/  BRA.U UP4, `(.L_x_92) ;  /* 0x0000000104107547 */ /* 0x000ff6000b800000 */
[----:B------:R-:W-:Y:S04]  /*5660*/  MOV R2, UR38 ;  /* 0x0000002600027c02 */ /* 0x000fe80008000f00 */
[----:B------:R-:W-:Y:S04]  /*5670*/  SHF.L.U32 R2, R2, 0x1f, RZ ;  /* 0x0000001f02027819 */ /* 0x000fe800000006ff */
[----:B------:R-:W1:Y:S02]  /*5680*/  SYNCS.PHASECHK.TRANS64.TRYWAIT P2, [UR24+0x1d8], R2 ;  /* 0x0001d802ff0075a7 */ /* 0x000e640008041118 */
[----:B-1----:R-:W-:Y:S05]  /*5690*/  @!P2 BRA `(.L_x_93) ;  /* 0x0000003c00eca947 */ /* 0x002fea0003800000 */
.L_x_92:
[----:B------:R-:W-:Y:S05]  /*56a0*/  BRA.U !UP6, `(.L_x_94) ;  /* 0x000000010e387547 */ /* 0x000fea000b800000 */
[----:B------:R-:W-:Y:S01]  /*56b0*/  UPLOP3.LUT UP1, UPT, UPT, UPT, UP5, 0x80, 0x8 ;  /* 0x000000000008789c */ /* 0x000fe20003f2f050 */
[----:B-1----:R-:W-:Y:S01]  /*56c0*/  HFMA2 R0, -RZ, RZ, 0, 5.9604644775390625e-08 ;  /* 0x00000001ff007431 */ /* 0x002fe200000001ff */
[----:B------:R-:W1:Y:S01]  /*56d0*/  LDCU.64 UR8, c[0x0][0x358] ;  /* 0x00006b00ff0877ac */ /* 0x000e620008000a00 */
[----:B------:R-:W-:Y:S03]  /*56e0*/  IMAD.MOV.U32 R48, RZ, RZ, 0x1 ;  /* 0x00000001ff307424 */ /* 0x000fe600078e00ff */
[----:B------:R-:W-:Y:S05]  /*56f0*/  PLOP3.LUT P2, PT, PT, PT, UP1, 0x80, 0x8 ;  /* 0x000000000008781c */ /* 0x000fea0003f4f018 */
[----:B------:R-:W3:Y:S01]  /*5700*/  @UP1 LDCU.64 UR4, c[0x0][0x988] ;  /* 0x00013100ff0417ac */ /* 0x000ee20008000a00 */
[----:B------:R-:W-:Y:S07]  /*5710*/  @UP1 UIMAD UR6, UR53, UR28, URZ ;  /* 0x0000001c350612a4 */ /* 0x000fee000f8e02ff */
[----:B------:R-:W-:Y:S01]  /*5720*/  @!P2 PRMT R48, R0, 0x7610, R48 ;  /* 0x000076100030a816 */ /* 0x000fe20000000030 */
[----:B---3--:R-:W-:Y:S06]  /*5730*/  @UP1 UIMAD.WIDE UR4, UR6, 0x4, UR4 ;  /* 0x00000004060418a5 */ /* 0x008fec000f8e0204 */
[----:B-----5:R-:W-:Y:S01]  /*5740*/  IMAD.U32 R26, RZ, RZ, UR4 ;  /* 0x00000004ff1a7e24 */ /* 0x020fe2000f8e00ff */
[----:B------:R-:W-:Y:S04]  /*5750*/  MOV R27, UR5 ;  /* 0x00000005001b7c02 */ /* 0x000fe80008000f00 */
[----:B------:R-:W3:Y:S01]  /*5760*/  @!UP1 LDCU UR4, c[0x0][0x980] ;  /* 0x00013000ff0497ac */ /* 0x000ee20008000800 */
[----:B-1----:R4:W5:Y:S02]  /*5770*/  @P2 LDG.E R26, desc[UR8][R26.64] ;  /* 0x000000081a1a2981 */ /* 0x002964000c1e1900 */
[----:B---34-:R-:W-:Y:S07]  /*5780*/  @!P2 IMAD.U32 R26, RZ, RZ, UR4 ;  /* 0x00000004ff1aae24 */ /* 0x018fee000f8e00ff */
.L_x_94:
[----:B-----5:R-:W-:Y:S01]  /*5790*/  @!P1 FSETP.EQ.AND P3, PT, R26, RZ, PT ;  /* 0x000000ff1a00920b */ /* 0x020fe20003f62000 */
[----:B------:R-:W-:Y:S01]  /*57a0*/  @!UPT UIADD3 URZ, UPT, UPT, URZ, URZ, URZ ;  /* 0x000000fffffff290 */ /* 0x000fe2000fffe0ff */
[----:B------:R-:W-:Y:S11]  /*57b0*/  @!P1 BRA `(.L_x_95) ;  /* 0x0000000000149947 */ /* 0x000ff60003800000 */
[----:B------:R-:W-:Y:S02]  /*57c0*/  LOP3.LUT P1, RZ, R48, 0xff, RZ, 0xc0, !PT ;  /* 0x000000ff30ff7812 */ /* 0x000fe4000782c0ff */
[----:B------:R-:W-:Y:S04]  /*57d0*/  PLOP3.LUT P3, PT, PT, PT, UP1, 0x80, 0x8 ;  /* 0x000000000008781c */ /* 0x000fe80003f6f018 */
[----:B------:R-:W-:Y:S07]  /*57e0*/  PLOP3.LUT P3, PT, P3, PT, PT, 0x8, 0x80 ;  /* 0x000000000080781c */ /* 0x000fee0001f6e170 */
[----:B------:R-:W-:Y:S11]  /*57f0*/  @P1 FSETP.EQ.AND P3, PT, R26, RZ, PT ;  /* 0x000000ff1a00120b */ /* 0x000ff60003f62000 */
[----:B------:R-:W-:Y:S02]  /*5800*/  @!UPT UIADD3 URZ, UPT, UPT, URZ, URZ, URZ ;  /* 0x000000fffffff290 */ /* 0x000fe4000fffe0ff */
.L_x_95:
[----:B------:R-:W-:Y:S01]  /*5810*/  ULEA UR7, UR26, UR24, 0x3 ;  /* 0x000000181a077291 */ /* 0x000fe2000f8e18ff */
[----:B------:R-:W-:Y:S01]  /*5820*/  SHF.L.U32 R8, R10, 0x1f, RZ ;  /* 0x0000001f0a087819 */ /* 0x000fe200000006ff */
[----:B------:R-:W-:Y:S02]  /*5830*/  USHF.L.U32 UR11, UR51, 0x6, URZ ;  /* 0x00000006330b7899 */ /* 0x000fe400080006ff */
[----:B------:R-:W-:Y:S02]  /*5840*/  UISETP.NE.AND UP0, UPT, UR40, 0x1, UPT ;  /* 0x000000012800788c */ /* 0x000fe4000bf05270 */
[----:B------:R-:W-:Y:S01]  /*5850*/  UIMAD.WIDE.U32 UR4, UR11, UR41, URZ ;  /* 0x000000290b0472a5 */ /* 0x000fe2000f8e00ff */
[----:B------:R-:W-:Y:S02]  /*5860*/  ELECT P2, URZ, PT ;  /* 0x0000000000ff782f */ /* 0x000fe40003840000 */
[----:B------:R-:W3:Y:S02]  /*5870*/  SYNCS.PHASECHK.TRANS64.TRYWAIT P1, [UR7+0x1b8], R8 ;  /* 0x0001b808ff0075a7 */ /* 0x000ee40008021107 */
[----:B------:R-:W-:Y:S02]  /*5880*/  PLOP3.LUT P2, PT, P3, P2, PT, 0xf2, 0x2f ;  /* 0x00000000002f781c */ /* 0x000fe40001f45e72 */
[----:B------:R-:W-:Y:S02]  /*5890*/  UMOV UR4, UR5 ;  /* 0x0000000500047c82 */ /* 0x000fe40008000000 */
[----:B------:R-:W-:Y:S04]  /*58a0*/  USHF.R.U32.HI UR4, URZ, UR42, UR4 ;  /* 0x0000002aff047299 */ /* 0x000fe80008011604 */
[----:B------:R-:W-:Y:S02]  /*58b0*/  USEL UR12, UR11, UR4, !UP0 ;  /* 0x000000040b0c7287 */ /* 0x000fe4000c000000 */
[----:B------:R-:W-:Y:S02]  /*58c0*/  UISETP.NE.AND UP0, UPT, UR43, 0x1, UPT ;  /* 0x000000012b00788c */ /* 0x000fe4000bf05270 */
[----:B------:R-:W-:Y:S02]  /*58d0*/  UIMAD.WIDE.U32 UR4, UR12, UR44, URZ ;  /* 0x0000002c0c0472a5 */ /* 0x000fe4000f8e00ff */
[----:B------:R-:W-:Y:S01]  /*58e0*/  UIADD3 UR6, UPT, UPT, -UR12, URZ, URZ ;  /* 0x000000ff0c067290 */ /* 0x000fe2000fffe1ff */
[----:B-1----:R-:W-:Y:S03]  /*58f0*/  @!P2 IMAD.MOV.U32 R0, RZ, 0x20, RZ ;  /* 0x00000020ff00a824 */ /* 0x002fe600078e00ff */
[----:B------:R-:W-:Y:S01]  /*5900*/  UIMAD UR11, UR40, UR6, UR11 ;  /* 0x00000006280b72a4 */ /* 0x000fe2000f8e020b */
[----:B------:R-:W-:Y:S01]  /*5910*/  @!P2 IMAD.MOV.U32 R0, RZ, 0x400, R0 ;  /* 0x00000400ff00a824 */ /* 0x000fe200078e0000 */
[----:B------:R-:W-:Y:S02]  /*5920*/  UMOV UR4, UR5 ;  /* 0x0000000500047c82 */ /* 0x000fe40008000000 */
[----:B------:R-:W-:Y:S04]  /*5930*/  USHF.R.U32.HI UR4, URZ, UR45, UR4 ;  /* 0x0000002dff047299 */ /* 0x000fe80008011604 */
[----:B------:R-:W-:Y:S02]  /*5940*/  USEL UR13, UR12, UR4, !UP0 ;  /* 0x000000040c0d7287 */ /* 0x000fe4000c000000 */
[----:B------:R-:W-:Y:S02]  /*5950*/  UISETP.NE.AND UP0, UPT, UR46, 0x1, UPT ;  /* 0x000000012e00788c */ /* 0x000fe4000bf05270 */
[----:B------:R-:W-:Y:S07]  /*5960*/  UIMAD.WIDE.U32 UR4, UR13, UR47, URZ ;  /* 0x0000002f0d0472a5 */ /* 0x000fee000f8e00ff */
[----:B------:R-:W-:Y:S02]  /*5970*/  UMOV UR4, UR5 ;  /* 0x0000000500047c82 */ /* 0x000fe40008000000 */
[----:B------:R-:W-:Y:S04]  /*5980*/  USHF.R.U32.HI UR4, URZ, UR49, UR4 ;  /* 0x00000031ff047299 */ /* 0x000fe80008011604 */
[----:B------:R-:W-:Y:S02]  /*5990*/  USEL UR14, UR13, UR4, !UP0 ;  /* 0x000000040d0e7287 */ /* 0x000fe4000c000000 */
[----:B------:R-:W-:Y:S02]  /*59a0*/  UIADD3 UR4, UPT, UPT, -UR13, URZ, URZ ;  /* 0x000000ff0d047290 */ /* 0x000fe4000fffe1ff */
[----:B------:R-:W-:Y:S02]  /*59b0*/  UIADD3 UR5, UPT, UPT, -UR14, URZ, URZ ;  /* 0x000000ff0e057290 */ /* 0x000fe4000fffe1ff */
[----:B------:R-:W-:Y:S02]  /*59c0*/  UIMAD UR12, UR43, UR4, UR12 ;  /* 0x000000042b0c72a4 */ /* 0x000fe4000f8e020c */
[----:B------:R-:W-:Y:S01]  /*59d0*/  UIMAD UR13, UR46, UR5, UR13 ;  /* 0x000000052e0d72a4 */ /* 0x000fe2000f8e020d */
[----:B---3--:R-:W-:Y:S11]  /*59e0*/  @!P1 BRA `(.L_x_96) ;  /* 0x0000003c00309947 */ /* 0x008ff60003800000 */
.L_x_208:
[----:B------:R-:W3:Y:S01]  /*59f0*/  S2UR UR50, SR_CgaCtaId ;  /* 0x00000000003279c3 */ /* 0x000ee20000008800 */
[----:B------:R-:W-:Y:S01]  /*5a00*/  @!P2 R2UR UR4, R0 ;  /* 0x000000000004a2ca */ /* 0x000fe200000e0000 */
[----:B------:R-:W-:Y:S01]  /*5a10*/  VOTEU.ALL UP0, P2 ;  /* 0x0000000000ff7886 */ /* 0x000fe20001000000 */
[----:B-1----:R-:W-:Y:S02]  /*5a20*/  @!P2 IADD3 R2, P1, PT, R12, 0x680, RZ ;  /* 0x000006800c02a810 */ /* 0x002fe40007f3e0ff */
[----:B------:R-:W-:Y:S02]  /*5a30*/  @P0 SHF.R.U32.HI R4, RZ, 0x10, R5 ;  /* 0x00000010ff040819 */ /* 0x000fe40000011605 */
[----:B------:R-:W-:Y:S01]  /*5a40*/  @!P2 R2UR UR6, R2 ;  /* 0x000000000206a2ca */ /* 0x000fe200000e0000 */
[----:B------:R-:W-:Y:S01]  /*5a50*/  @!P2 IMAD.X R0, RZ, RZ, R13, P1 ;  /* 0x000000ffff00a224 */ /* 0x000fe200008e060d */
[----:B------:R-:W-:Y:S01]  /*5a60*/  @!UP0 ULEA UR5, UR26, UR24, 0xc ;  /* 0x000000181a058291 */ /* 0x000fe2000f8e60ff */
[----:B------:R-:W-:Y:S03]  /*5a70*/  @P0 R2UR UR53, R4 ;  /* 0x00000000043502ca */ /* 0x000fe600000e0000 */
[----:B------:R-:W-:Y:S02]  /*5a80*/  @!UP0 UIADD3 UR8, UPT, UPT, UR5, 0x400, URZ ;  /* 0x0000040005088890 */ /* 0x000fe4000fffe0ff */
[----:B------:R-:W-:Y:S01]  /*5a90*/  @!UP0 UPRMT UR22, UR4, 0x5410, URZ ;  /* 0x0000541004168896 */ /* 0x000fe200080000ff */
[----:B------:R-:W-:Y:S01]  /*5aa0*/  @!P2 R2UR UR4, R0 ;  /* 0x000000000004a2ca */ /* 0x000fe200000e0000 */
[----:B------:R-:W-:Y:S01]  /*5ab0*/  UIADD3 UR5, UPT, UPT, UR26, 0x1, URZ ;  /* 0x000000011a057890 */ /* 0x000fe2000fffe0ff */
[----:B------:R-:W-:Y:S02]  /*5ac0*/  @!P2 IMAD.MOV.U32 R0, RZ, RZ, 0x1000 ;  /* 0x00001000ff00a424 */ /* 0x000fe400078e00ff */
[----:B------:R-:W-:Y:S01]  /*5ad0*/  IMAD.U32 R14, RZ, RZ, UR6 ;  /* 0x00000006ff0e7e24 */ /* 0x000fe2000f8e00ff */
[----:B------:R-:W-:Y:S04]  /*5ae0*/  UISETP.NE.AND UP0, UPT, UR5, 0x3, UPT ;  /* 0x000000030500788c */ /* 0x000fe8000bf05270 */
[----:B------:R-:W-:Y:S01]  /*5af0*/  @!P2 R2UR UR20, R14 ;  /* 0x000000000e14a2ca */ /* 0x000fe200000e0000 */
[----:B------:R-:W-:Y:S02]  /*5b00*/  USEL UR5, UR5, URZ, UP0 ;  /* 0x000000ff05057287 */ /* 0x000fe40008000000 */
[----:B------:R-:W-:Y:S01]  /*5b10*/  USEL UR23, URZ, 0x1, UP0 ;  /* 0x00000001ff177887 */ /* 0x000fe20008000000 */
[----:B------:R-:W-:Y:S01]  /*5b20*/  IMAD.U32 R15, RZ, RZ, UR4 ;  /* 0x00000004ff0f7e24 */ /* 0x000fe2000f8e00ff */
[----:B------:R-:W-:Y:S01]  /*5b30*/  UIADD3 UR4, UPT, UPT, UR7, 0x1a0, URZ ;  /* 0x000001a007047890 */ /* 0x000fe2000fffe0ff */
[----:B------:R-:W-:Y:S03]  /*5b40*/  VOTEU.ALL UP0, P2 ;  /* 0x0000000000ff7886 */ /* 0x000fe60001000000 */
[----:B------:R-:W-:Y:S01]  /*5b50*/  @!P2 R2UR UR21, R15 ;  /* 0x000000000f15a2ca */ /* 0x000fe200000e0000 */
[----:B---3--:R-:W-:Y:S01]  /*5b60*/  UPRMT UR6, UR50, 0x654, UR4 ;  /* 0x0000065432067896 */ /* 0x008fe20008000004 */
[----:B------:R-:W-:Y:S01]  /*5b70*/  LOP3.LUT R10, R10, UR23, RZ, 0x3c, !PT ;  /* 0x000000170a0a7c12 */ /* 0x000fe2000f8e3cff */
[----:B------:R-:W-:Y:S01]  /*5b80*/  @!UP0 UMOV UR9, UR4 ;  /* 0x0000000400098c82 */ /* 0x000fe20008000000 */
[----:B------:R-:W-:Y:S01]  /*5b90*/  @!UP0 UMOV UR10, UR25 ;  /* 0x00000019000a8c82 */ /* 0x000fe20008000000 */
[----:B------:R-:W-:Y:S01]  /*5ba0*/  ULEA UR4, UR5, UR24, 0x3 ;  /* 0x0000001805047291 */ /* 0x000fe2000f8e18ff */
[----:B------:R-:W-:Y:S07]  /*5bb0*/  SHF.L.U32 R2, R10, 0x1f, RZ ;  /* 0x0000001f0a027819 */ /* 0x000fee00000006ff */
[----:B------:R1:W-:Y:S01]  /*5bc0*/  @!UP0 UTMALDG.5D.IM2COL [UR8], [UR20], UR22 ;  /* 0x00000008140083b4 */ /* 0x0003e20008060016 */
[----:B------:R1:W-:Y:S01]  /*5bd0*/  @!P2 SYNCS.ARRIVE.TRANS64.RED.A0TR RZ, [UR7+0x1a0], R0 ;  /* 0x0001a000ffffa9a7 */ /* 0x0003e20008300407 */
[----:B------:R-:W-:Y:S01]  /*5be0*/  SYNCS.ARRIVE.TRANS64.RED.A1T0 RZ, [UR6], RZ ;  /* 0x000000ffffff79a7 */ /* 0x000fe20008100406 */
[----:B------:R-:W3:Y:S02]  /*5bf0*/  SYNCS.PHASECHK.TRANS64.TRYWAIT P1, [UR4+0x1b8], R2 ;  /* 0x0001b802ff0075a7 */ /* 0x000ee40008021104 */
[----:B-1-3--:R-:W-:Y:S05]  /*5c00*/  @!P1 BRA `(.L_x_97) ;  /* 0x0000003800c09947 */ /* 0x00afea0003800000 */
.L_x_210:
[----:B------:R-:W3:Y:S01]  /*5c10*/  S2UR UR50, SR_CgaCtaId ;  /* 0x00000000003279c3 */ /* 0x000ee20000008800 */
[----:B------:R-:W-:Y:S01]  /*5c20*/  UIADD3 UR6, UPT, UPT, UR5, 0x1, URZ ;  /* 0x0000000105067890 */ /* 0x000fe2000fffe0ff */
[----:B-1----:R-:W-:Y:S01]  /*5c30*/  @!P2 IMAD.MOV.U32 R0, RZ, 0x20, RZ ;  /* 0x00000020ff00a824 */ /* 0x002fe200078e00ff */
[----:B------:R-:W-:Y:S01]  /*5c40*/  UPLOP3.LUT UP4, UPT, UPT, UPT, UPT, 0x80, 0x8 ;  /* 0x000000000008789c */ /* 0x000fe20003f8f070 */
[----:B------:R-:W-:Y:S01]  /*5c50*/  @!P2 IADD3 R2, P0, PT, R12, 0x680, RZ ;  /* 0x000006800c02a810 */ /* 0x000fe20007f1e0ff */
[----:B------:R-:W-:Y:S01]  /*5c60*/  UISETP.NE.AND UP0, UPT, UR6, 0x3, UPT ;  /* 0x000000030600788c */ /* 0x000fe2000bf05270 */
[----:B------:R-:W-:Y:S01]  /*5c70*/  @!P2 IMAD.MOV.U32 R0, RZ, 0x400, R0 ;  /* 0x00000400ff00a824 */ /* 0x000fe200078e0000 */
[----:B------:R-:W-:Y:S02]  /*5c80*/  R2UR UR23, R52 ;  /* 0x00000000341772ca */ /* 0x000fe400000e0000 */
[----:B------:R-:W-:Y:S01]  /*5c90*/  USEL UR26, UR6, URZ, UP0 ;  /* 0x000000ff061a7287 */ /* 0x000fe20008000000 */
[----:B------:R-:W-:Y:S01]  /*5ca0*/  R2UR UR22, R53 ;  /* 0x00000000351672ca */ /* 0x000fe200000e0000 */
[----:B------:R-:W-:Y:S01]  /*5cb0*/  USEL UR21, URZ, 0x1, UP0 ;  /* 0x00000001ff157887 */ /* 0x000fe20008000000 */
[----:B------:R-:W-:Y:S01]  /*5cc0*/  @!P2 R2UR UR6, R0 ;  /* 0x000000000006a2ca */ /* 0x000fe200000e0000 */
[----:B------:R-:W-:Y:S01]  /*5cd0*/  VOTEU.ALL UP0, P2 ;  /* 0x0000000000ff7886 */ /* 0x000fe20001000000 */
[----:B------:R-:W-:Y:S01]  /*5ce0*/  @!P2 IMAD.X R0, RZ, RZ, R13, P0 ;  /* 0x000000ffff00a224 */ /* 0x000fe200000e060d */
[----:B------:R-:W-:Y:S02]  /*5cf0*/  LOP3.LUT R9, R9, 0x1, RZ, 0x3c, !PT ;  /* 0x0000000109097812 */ /* 0x000fe400078e3cff */
[----:B------:R-:W-:Y:S01]  /*5d00*/  LOP3.LUT R10, R10, UR21, RZ, 0x3c, !PT ;  /* 0x000000150a0a7c12 */ /* 0x000fe2000f8e3cff */
[----:B------:R-:W-:Y:S02]  /*5d10*/  @!UP0 ULEA UR5, UR5, UR24, 0xc ;  /* 0x0000001805058291 */ /* 0x000fe4000f8e60ff */
[----:B------:R-:W-:Y:S02]  /*5d20*/  @!UP0 UIADD3 UR10, UPT, UPT, UR25, 0x20, URZ ;  /* 0x00000020190a8890 */ /* 0x000fe4000fffe0ff */
[----:B------:R-:W-:Y:S02]  /*5d30*/  @!UP0 UIADD3 UR8, UPT, UPT, UR5, 0x400, URZ ;  /* 0x0000040005088890 */ /* 0x000fe4000fffe0ff */
[----:B------:R-:W-:Y:S01]  /*5d40*/  UIADD3 UR23, UPT, UPT, UR15, UR23, URZ ;  /* 0x000000170f177290 */ /* 0x000fe2000fffe0ff */
[----:B------:R-:W-:Y:S01]  /*5d50*/  @!P2 R2UR UR5, R0 ;  /* 0x000000000005a2ca */ /* 0x000fe200000e0000 */
[----:B------:R-:W-:Y:S01]  /*5d60*/  @!UP0 UPRMT UR20, UR6, 0x5410, URZ ;  /* 0x0000541006148896 */ /* 0x000fe200080000ff */
[----:B------:R-:W-:Y:S01]  /*5d70*/  @!P2 R2UR UR6, R2 ;  /* 0x000000000206a2ca */ /* 0x000fe200000e0000 */
[----:B------:R-:W-:Y:S01]  /*5d80*/  VOTEU.ALL UP0, P2 ;  /* 0x0000000000ff7886 */ /* 0x000fe20001000000 */
[----:B------:R-:W-:Y:S09]  /*5d90*/  UIADD3 UR51, UPT, UPT, UR16, UR22, URZ ;  /* 0x0000001610337290 */ /* 0x000ff2000fffe0ff */
[----:B------:R-:W-:Y:S01]  /*5da0*/  IMAD.U32 R5, RZ, RZ, UR5 ;  /* 0x00000005ff057e24 */ /* 0x000fe2000f8e00ff */
[----:B------:R-:W-:Y:S01]  /*5db0*/  UIADD3 UR5, UPT, UPT, UR4, 0x1a0, URZ ;  /* 0x000001a004057890 */ /* 0x000fe2000fffe0ff */
[----:B------:R-:W-:Y:S03]  /*5dc0*/  IMAD.U32 R4, RZ, RZ, UR6 ;  /* 0x00000006ff047e24 */ /* 0x000fe6000f8e00ff */
[----:B------:R-:W-:Y:S02]  /*5dd0*/  @!P2 R2UR UR7, R5 ;  /* 0x000000000507a2ca */ /* 0x000fe400000e0000 */
[----:B------:R-:W-:Y:S01]  /*5de0*/  @!P2 R2UR UR6, R4 ;  /* 0x000000000406a2ca */ /* 0x000fe200000e0000 */
[----:B------:R-:W-:Y:S01]  /*5df0*/  @!UP0 UMOV UR9, UR5 ;  /* 0x0000000500098c82 */ /* 0x000fe20008000000 */
[----:B---3--:R-:W-:Y:S11]  /*5e00*/  UPRMT UR5, UR50, 0x654, UR5 ;  /* 0x0000065432057896 */ /* 0x008ff60008000005 */
[----:B------:R3:W-:Y:S01]  /*5e10*/  @!UP0 UTMALDG.5D.IM2COL [UR8], [UR6], UR20 ;  /* 0x00000008060083b4 */ /* 0x0007e20008060014 */
[----:B------:R3:W-:Y:S01]  /*5e20*/  @!P2 SYNCS.ARRIVE.TRANS64.RED.A0TR RZ, [UR4+0x1a0], R3 ;  /* 0x0001a003ffffa9a7 */ /* 0x0007e20008300404 */
[----:B------:R-:W-:Y:S01]  /*5e30*/  SYNCS.ARRIVE.TRANS64.RED.A1T0 RZ, [UR5], RZ ;  /* 0x000000ffffff79a7 */ /* 0x000fe20008100405 */
[----:B------:R-:W-:Y:S05]  /*5e40*/  BRA.U UP2, `(.L_x_98) ;  /* 0xfffffff102907547 */ /* 0x000fea000b83ffff */
[----:B------:R-:W-:Y:S01]  /*5e50*/  UIADD3 UR24, UPT, UPT, UR24, 0x1b8, URZ ;  /* 0x000001b818187890 */ /* 0x000fe2000fffe0ff */
[----:B------:R-:W-:-:S03]  /*5e60*/  SHF.L.U32 R2, R10, 0x1f, RZ ;  /* 0x0000001f0a027819 */ /* 0x000fc600000006ff */
[----:B------:R-:W-:-:S09]  /*5e70*/  ULEA UR4, UR26, UR24, 0x3 ;  /* 0x000000181a047291 */ /* 0x000fd2000f8e18ff */
[----:B------:R-:W1:Y:S02]  /*5e80*/  SYNCS.PHASECHK.TRANS64.TRYWAIT P0, [UR4], R2 ;  /* 0x00000002ff0075a7 */ /* 0x000e640008001104 */
[----:B-1----:R-:W-:Y:S05]  /*5e90*/  @!P0 BRA `(.L_x_99) ;  /* 0x0000003800348947 */ /* 0x002fea0003800000 */
.L_x_212:
[----:B------:R-:W-:-:S04]  /*5ea0*/  UIADD3 UR4, UPT, UPT, UR26, 0x1, URZ ;  /* 0x000000011a047890 */ /* 0x000fc8000fffe0ff */
[----:B------:R-:W-:-:S04]  /*5eb0*/  UISETP.NE.AND UP0, UPT, UR4, 0x3, UPT ;  /* 0x000000030400788c */ /* 0x000fc8000bf05270 */
[----:B---3--:R-:W-:Y:S02]  /*5ec0*/  USEL UR6, URZ, 0x1, UP0 ;  /* 0x00000001ff067887 */ /* 0x008fe40008000000 */
[----:B------:R-:W-:-:S04]  /*5ed0*/  USEL UR4, UR4, URZ, UP0 ;  /* 0x000000ff04047287 */ /* 0x000fc80008000000 */
[----:B------:R-:W-:Y:S01]  /*5ee0*/  ULEA UR5, UR4, UR24, 0x3 ;  /* 0x0000001804057291 */ /* 0x000fe2000f8e18ff */
[----:B------:R-:W-:-:S04]  /*5ef0*/  LOP3.LUT R10, R10, UR6, RZ, 0x3c, !PT ;  /* 0x000000060a0a7c12 */ /* 0x000fc8000f8e3cff */
[----:B-1----:R-:W-:-:S04]  /*5f00*/  SHF.L.U32 R2, R10, 0x1f, RZ ;  /* 0x0000001f0a027819 */ /* 0x002fc800000006ff */
[----:B------:R-:W1:Y:S02]  /*5f10*/  SYNCS.PHASECHK.TRANS64.TRYWAIT P0, [UR5], R2 ;  /* 0x00000002ff0075a7 */ /* 0x000e640008001105 */
[----:B-1----:R-:W-:Y:S05]  /*5f20*/  @!P0 BRA `(.L_x_100) ;  /* 0x0000003800288947 */ /* 0x002fea0003800000 */
.L_x_214:
[----:B------:R-:W-:-:S04]  /*5f30*/  UIADD3 UR4, UPT, UPT, UR4, 0x1, URZ ;  /* 0x0000000104047890 */ /* 0x000fc8000fffe0ff */
[----:B------:R-:W-:-:S04]  /*5f40*/  UISETP.NE.AND UP0, UPT, UR4, 0x3, UPT ;  /* 0x000000030400788c */ /* 0x000fc8000bf05270 */
[----:B------:R-:W-:Y:S02]  /*5f50*/  USEL UR5, URZ, 0x1, UP0 ;  /* 0x00000001ff057887 */ /* 0x000fe40008000000 */
[----:B------:R-:W-:-:S04]  /*5f60*/  USEL UR4, UR4, URZ, UP0 ;  /* 0x000000ff04047287 */ /* 0x000fc80008000000 */
[----:B------:R-:W-:Y:S01]  /*5f70*/  ULEA UR4, UR4, UR24, 0x3 ;  /* 0x0000001804047291 */ /* 0x000fe2000f8e18ff */
[----:B-1----:R-:W-:-:S04]  /*5f80*/  LOP3.LUT R2, R10, UR5, RZ, 0x3c, !PT ;  /* 0x000000050a027c12 */ /* 0x002fc8000f8e3cff */
[----:B------:R-:W-:Y:S01]  /*5f90*/  SHF.L.U32 R2, R2, 0x1f, RZ ;  /* 0x0000001f02027819 */ /* 0x000fe200000006ff */
[----:B------:R-:W-:-:S07]  /*5fa0*/  IMAD.U32 R0, RZ, RZ, UR4 ;  /* 0x00000004ff007e24 */ /* 0x000fce000f8e00ff */
.L_x_101:
[----:B-1----:R1:W3:Y:S02]  /*5fb0*/  SYNCS.PHASECHK.TRANS64.TRYWAIT P0, [R0+URZ], R2 ;  /* 0x00000002000075a7 */ /* 0x0022e400080011ff */
[----:B---3--:R-:W-:Y:S05]  /*5fc0*/  @!P0 NANOSLEEP.SYNCS 0x989680 ;  /* 0x009896800000895d */ /* 0x008fea0003900000 */
[----:B------:R-:W3:Y:S02]  /*5fd0*/  @!P0 SYNCS.PHASECHK.TRANS64 P0, [R0+URZ], R2 ;  /* 0x00000002000085a7 */ /* 0x000ee400080010ff */
[----:B--23--:R-:W-:Y:S05]  /*5fe0*/  @P0 EXIT ;  /* 0x000000000000094d */ /* 0x00cfea0003800000 */
[----:B------:R-:W-:Y:S05]  /*5ff0*/  BRA `(.L_x_101) ;  /* 0xfffffffc00ec7947 */ /* 0x000fea000383ffff */
.L_x_89:
[----:B------:R-:W-:-:S06]  /*6000*/  UISETP.GE.AND UP0, UPT, UR18, 0x4, UPT ;  /* 0x000000041200788c */ /* 0x000fcc000bf06270 */
[----:B------:R-:W-:-:S13]  /*6010*/  PLOP3.LUT P0, PT, PT, PT, UP0, 0x80, 0x8 ;  /* 0x000000000008781c */ /* 0x000fda0003f0f008 */
[----:B-1----:R-:W-:Y:S05]  /*6020*/  @!P0 EXIT ;  /* 0x000000000000894d */ /* 0x002fea0003800000 */
[----:B------:R-:W1:Y:S08]  /*6030*/  S2UR UR4, SR_CgaCtaId ;  /* 0x00000000000479c3 */ /* 0x000e700000008800 */
[----:B------:R-:W-:Y:S01]  /*6040*/  BAR.SYNC.DEFER_BLOCKING 0x6, 0xa0 ;  /* 0x0182800000007b1d */ /* 0x000fe20000010000 */
[C---:B------:R-:W-:Y:S01]  /*6050*/  IMAD.SHL.U32 R4, R47.reuse, 0x20, RZ ;  /* 0x000000202f047824 */ /* 0x040fe200078e00ff */
[C---:B------:R-:W-:Y:S01]  /*6060*/  LOP3.LUT P0, RZ, R47.reuse, 0x4, RZ, 0xc0, !PT ;  /* 0x000000042fff7812 */ /* 0x040fe2000780c0ff */
[C---:B------:R-:W-:Y:S01]  /*6070*/  IMAD.SHL.U32 R0, R47.reuse, 0x4, RZ ;  /* 0x000000042f007824 */ /* 0x040fe200078e00ff */
[----:B------:R-:W-:Y:S01]  /*6080*/  CS2R R44, SRZ ;  /* 0x00000000002c7805 */ /* 0x000fe2000001ff00 */
[C---:B------:R-:W-:Y:S01]  /*6090*/  IMAD.SHL.U32 R46, R47.reuse, 0x10, RZ ;  /* 0x000000102f2e7824 */ /* 0x040fe200078e00ff */
[----:B------:R-:W-:Y:S01]  /*60a0*/  UMOV UR49, 0x400 ;  /* 0x0000040000317882 */ /* 0x000fe20000000000 */
[----:B------:R-:W-:Y:S01]  /*60b0*/  LOP3.LUT R3, R4, 0xc0, RZ, 0xc0, !PT ;  /* 0x000000c004037812 */ /* 0x000fe200078ec0ff */
[----:B------:R-:W2:Y:S01]  /*60c0*/  LDC.64 R42, c[0x0][0x9b0] ;  /* 0x00026c00ff2a7b82 */ /* 0x000ea20000000a00 */
[----:B------:R-:W-:Y:S01]  /*60d0*/  IMAD.U32 R23, R47, 0x10000, RZ ;  /* 0x000100002f177824 */ /* 0x000fe200078e00ff */
[----:B------:R-:W-:Y:S01]  /*60e0*/  LOP3.LUT R46, R46, 0x600, RZ, 0xc0, !PT ;  /* 0x000006002e2e7812 */ /* 0x000fe200078ec0ff */
[----:B------:R-:W-:Y:S01]  /*60f0*/  IMAD.MOV.U32 R55, RZ, RZ, 0x10 ;  /* 0x00000010ff377424 */ /* 0x000fe200078e00ff */
[----:B------:R-:W-:Y:S01]  /*6100*/  LOP3.LUT R0, R3, 0x18, R0, 0xf8, !PT ;  /* 0x0000001803007812 */ /* 0x000fe200078ef800 */
[----:B------:R-:W-:Y:S01]  /*6110*/  IMAD.MOV.U32 R22, RZ, RZ, RZ ;  /* 0x000000ffff167224 */ /* 0x000fe200078e00ff */
[----:B------:R-:W-:Y:S01]  /*6120*/  SHF.R.U32.HI R3, RZ, 0x1, R47 ;  /* 0x00000001ff037819 */ /* 0x000fe2000001162f */
[----:B------:R-:W3:Y:S01]  /*6130*/  LDCU UR63, c[0x0][0x370] ;  /* 0x00006e00ff3f77ac */ /* 0x000ee20008000800 */
[----:B------:R-:W4:Y:S01]  /*6140*/  LDC.64 R40, c[0x0][0x9a8] ;  /* 0x00026a00ff287b82 */ /* 0x000f220000000a00 */
[----:B------:R-:W-:-:S02]  /*6150*/  LOP3.LUT R46, R46, 0x20, R4, 0xf8, !PT ;  /* 0x000000202e2e7812 */ /* 0x000fc400078ef804 */
[----:B------:R-:W-:Y:S01]  /*6160*/  LOP3.LUT R0, R0, 0x8, R3, 0x78, !PT ;  /* 0x0000000800007812 */ /* 0x000fe200078e7803 */
[----:B------:R-:W2:Y:S01]  /*6170*/  LDCU UR48, c[0x0][0xc0c] ;  /* 0x00018180ff3077ac */ /* 0x000ea20008000800 */
[----:B------:R-:W-:Y:S02]  /*6180*/  LOP3.LUT R46, R46, 0x100, R4, 0xf8, !PT ;  /* 0x000001002e2e7812 */ /* 0x000fe400078ef804 */
[----:B------:R-:W-:Y:S01]  /*6190*/  LOP3.LUT R47, R47, 0x60, RZ, 0xc0, !PT ;  /* 0x000000602f2f7812 */ /* 0x000fe200078ec0ff */
[----:B-1----:R-:W-:Y:S01]  /*61a0*/  ULEA UR49, UR4, UR49, 0x18 ;  /* 0x0000003104317291 */ /* 0x002fe2000f8ec0ff */
[----:B------:R-:W-:Y:S01]  /*61b0*/  LOP3.LUT R46, R46, R0, RZ, 0xfc, !PT ;  /* 0x000000002e2e7212 */ /* 0x000fe200078efcff */
[----:B------:R-:W1:Y:S01]  /*61c0*/  LDCU.64 UR4, c[0x0][0x990] ;  /* 0x00013200ff0477ac */ /* 0x000e620008000a00 */
[----:B------:R-:W-:Y:S02]  /*61d0*/  LOP3.LUT R23, R23, 0x600000, RZ, 0xc0, !PT ;  /* 0x0060000017177812 */ /* 0x000fe400078ec0ff */
[----:B------:R-:W-:Y:S01]  /*61e0*/  SEL R55, R55, 0xfffffff0, !P0 ;  /* 0xfffffff037377807 */ /* 0x000fe20004000000 */
[----:B------:R-:W2:Y:S03]  /*61f0*/  LDCU UR38, c[0x0][0xc30] ;  /* 0x00018600ff2677ac */ /* 0x000ea60008000800 */
[----:B------:R-:W3:Y:S01]  /*6200*/  LDS R2, [UR49+0x230] ;  /* 0x00023031ff027984 */ /* 0x000ee20008000800 */
[----:B------:R-:W2:Y:S01]  /*6210*/  LDCU.64 UR60, c[0x0][0x988] ;  /* 0x00013100ff3c77ac */ /* 0x000ea20008000a00 */
[----:B------:R-:W2:Y:S01]  /*6220*/  LDCU.64 UR46, c[0x0][0xc28] ;  /* 0x00018500ff2e77ac */ /* 0x000ea20008000a00 */
[----:B------:R-:W2:Y:S01]  /*6230*/  LDCU.128 UR56, c[0x0][0xc10] ;  /* 0x00018200ff3877ac */ /* 0x000ea20008000c00 */
[----:B-1----:R-:W-:Y:S01]  /*6240*/  IMAD.U32 R51, RZ, RZ, UR4 ;  /* 0x00000004ff337e24 */ /* 0x002fe2000f8e00ff */
[----:B------:R-:W-:Y:S01]  /*6250*/  UIADD3 UR4, UPT, UPT, UR49, 0x400, URZ ;  /* 0x0000040031047890 */ /* 0x000fe2000fffe0ff */
[----:B------:R-:W-:Y:S01]  /*6260*/  IMAD.U32 R50, RZ, RZ, UR5 ;  /* 0x00000005ff327e24 */ /* 0x000fe2000f8e00ff */
[----:B------:R-:W1:Y:S04]  /*6270*/  LDCU UR62, c[0x0][0x374] ;  /* 0x00006e80ff3e77ac */ /* 0x000e680008000800 */
[----:B------:R-:W-:Y:S01]  /*6280*/  IMAD.U32 R0, RZ, RZ, UR4 ;  /* 0x00000004ff007e24 */ /* 0x000fe2000f8e00ff */
[----:B------:R-:W-:Y:S01]  /*6290*/  UMOV UR55, 0x1 ;  /* 0x0000000100377882 */ /* 0x000fe20000000000 */
[----:B------:R-:W-:Y:S01]  /*62a0*/  UMOV UR50, URZ ;  /* 0x000000ff00327c82 */ /* 0x000fe20008000000 */
[----:B------:R-:W-:Y:S01]  /*62b0*/  UMOV UR54, URZ ;  /* 0x000000ff00367c82 */ /* 0x000fe20008000000 */
[----:B------:R-:W-:Y:S01]  /*62c0*/  UMOV UR52, URZ ;  /* 0x000000ff00347c82 */ /* 0x000fe20008000000 */
[C---:B---3--:R-:W-:Y:S01]  /*62d0*/  VIADD R3, R2.reuse, 0x40 ;  /* 0x0000004002037836 */ /* 0x048fe20000000000 */
[----:B------:R-:W-:-:S04]  /*62e0*/  LOP3.LUT R2, R2, 0xffff, RZ, 0xc0, !PT ;  /* 0x0000ffff02027812 */ /* 0x000fc800078ec0ff */
[----:B------:R-:W-:-:S05]  /*62f0*/  LOP3.LUT R3, R3, 0xffff, RZ, 0xc0, !PT ;  /* 0x0000ffff03037812 */ /* 0x000fca00078ec0ff */
[----:B-12-4-:R3:W-:Y:S02]  /*6300*/  STL.64 [R1], R2 ;  /* 0x0000000201007387 */ /* 0x0167e40000100a00 */
.L_x_132:
[----:B---3--:R-:W-:Y:S04]  /*6310*/  SHF.L.U32 R2, R44, 0x1f, RZ ;  /* 0x0000001f2c027819 */ /* 0x008fe800000006ff */
[----:B-1----:R-:W1:Y:S02]  /*6320*/  SYNCS.PHASECHK.TRANS64.TRYWAIT P0, [UR49+0x1e0], R2 ;  /* 0x0001e002ff0075a7 */ /* 0x002e640008001131 */
[----:B-1----:R-:W-:Y:S05]  /*6330*/  @!P0 BRA `(.L_x_102) ;  /* 0x00000034003c8947 */ /* 0x002fea0003800000 */
.L_x_216:
[----:B------:R-:W2:Y:S01]  /*6340*/  LDS.128 R4, [UR49+0x220] ;  /* 0x00022031ff047984 */ /* 0x000ea20008000c00 */
[----:B------:R-:W-:Y:S01]  /*6350*/  UIADD3 UR4, UPT, UPT, UR49, 0x1e8, URZ ;  /* 0x000001e831047890 */ /* 0x000fe2000fffe0ff */
[----:B-1----:R-:W-:Y:S01]  /*6360*/  IMAD R2, R22, 0x4, R1 ;  /* 0x0000000416027824 */ /* 0x002fe200078e0201 */
[----:B------:R-:W-:Y:S01]  /*6370*/  UISETP.GE.AND UP0, UPT, UR39, 0x1, UPT ;  /* 0x000000012700788c */ /* 0x000fe2000bf06270 */
[----:B------:R-:W-:Y:S01]  /*6380*/  @!PT LDS RZ, [RZ] ;  /* 0x00000000fffff984 */ /* 0x000fe20000000800 */
[----:B------:R-:W-:Y:S01]  /*6390*/  @!PT LDS RZ, [RZ] ;  /* 0x00000000fffff984 */ /* 0x000fe20000000800 */
[----:B------:R-:W-:Y:S01]  /*63a0*/  @!PT LDS RZ, [RZ] ;  /* 0x00000000fffff984 */ /* 0x000fe20000000800 */
[----:B------:R-:W-:Y:S01]  /*63b0*/  @!PT LDS RZ, [RZ] ;  /* 0x00000000fffff984 */ /* 0x000fe20000000800 */
[----:B------:R1:W-:Y:S06]  /*63c0*/  MEMBAR.ALL.CTA ;  /* 0x0000000000007992 */ /* 0x0003ec0000008000 */
[----:B-1----:R-:W1:Y:S01]  /*63d0*/  FENCE.VIEW.ASYNC.S ;  /* 0x00000000000073c6 */ /* 0x002e620000000000 */
[----:B------:R-:W-:Y:S09]  /*63e0*/  UPRMT UR4, URZ, 0x654, UR4 ;  /* 0x00000654ff047896 */ /* 0x000ff20008000004 */
[----:B-1----:R-:W-:Y:S01]  /*63f0*/  SYNCS.ARRIVE.TRANS64.RED.A1T0 RZ, [UR4], RZ ;  /* 0x000000ffffff79a7 */ /* 0x002fe20008100404 */
[----:B------:R-:W5:Y:S01]  /*6400*/  LDL R2, [R2] ;  /* 0x0000000002027983 */ /* 0x000f620000100800 */
[----:B--2---:R-:W-:Y:S11]  /*6410*/  LOP3.LUT P0, RZ, R6, 0x1, RZ, 0xc0, !PT ;  /* 0x0000000106ff7812 */ /* 0x004ff6000780c0ff */
[----:B------:R-:W-:Y:S02]  /*6420*/  @!UPT UIADD3 URZ, UPT, UPT, URZ, URZ, URZ ;  /* 0x000000fffffff290 */ /* 0x000fe4000fffe0ff */
[----:B------:R-:W-:Y:S01]  /*6430*/  VOTEU.ANY UP1, P0 ;  /* 0x0000000000ff7886 */ /* 0x000fe20000020100 */
[----:B------:R-:W-:Y:S01]  /*6440*/  PLOP3.LUT P0, PT, PT, PT, UP1, 0x80, 0x8 ;  /* 0x000000000008781c */ /* 0x000fe20003f0f018 */
[----:B------:R-:W-:Y:S06]  /*6450*/  UP2UR UR4, UPR, URZ, 0x2 ;  /* 0x00000002ff047883 */ /* 0x000fec0008000000 */
[----:B------:R-:W-:Y:S06]  /*6460*/  IMAD.U32 R62, RZ, RZ, UR4 ;  /* 0x00000004ff3e7e24 */ /* 0x000fec000f8e00ff */
[----:B------:R-:W-:Y:S02]  /*6470*/  @P0 MOV R3, R4 ;  /* 0x0000000400030202 */ /* 0x000fe40000000f00 */
[----:B------:R-:W-:Y:S02]  /*6480*/  @P0 LOP3.LUT R0, R5, 0xffff, RZ, 0xc0, !PT ;  /* 0x0000ffff05000812 */ /* 0x000fe400078ec0ff */
[----:B------:R-:W-:Y:S02]  /*6490*/  @P0 R2UR UR5, R3 ;  /* 0x00000000030502ca */ /* 0x000fe400000e0000 */
[----:B------:R-:W-:Y:S11]  /*64a0*/  @P0 R2UR UR4, R0 ;  /* 0x00000000000402ca */ /* 0x000ff600000e0000 */
[----:B------:R-:W-:Y:S02]  /*64b0*/  @UP1 UMOV UR37, UR5 ;  /* 0x0000000500251c82 */ /* 0x000fe40008000000 */
[----:B------:R-:W-:Y:S01]  /*64c0*/  @UP1 UMOV UR36, UR4 ;  /* 0x0000000400241c82 */ /* 0x000fe20008000000 */
[----:B------:R-:W-:Y:S05]  /*64d0*/  BRA.U !UP0, `(.L_x_103) ;  /* 0x0000000108cc7547 */ /* 0x000fea000b800000 */
[----:B------:R-:W1:Y:S01]  /*64e0*/  LDCU UR9, c[0x0][0xc20] ;  /* 0x00018400ff0977ac */ /* 0x000e620008000800 */
[----:B------:R-:W-:Y:S02]  /*64f0*/  UIMAD.WIDE.U32 UR4, UR62, UR59, URZ ;  /* 0x0000003b3e0472a5 */ /* 0x000fe4000f8e00ff */
[----:B------:R-:W-:Y:S02]  /*6500*/  UIMAD.WIDE.U32 UR6, UR63, UR56, URZ ;  /* 0x000000383f0672a5 */ /* 0x000fe4000f8e00ff */
[----:B------:R-:W-:Y:S02]  /*6510*/  UIMAD.WIDE.U32 UR10, UR36, UR59, URZ ;  /* 0x0000003b240a72a5 */ /* 0x000fe4000f8e00ff */
[----:B------:R-:W-:Y:S02]  /*6520*/  UISETP.NE.AND UP0, UPT, UR58, 0x1, UPT ;  /* 0x000000013a00788c */ /* 0x000fe4000bf05270 */
[----:B------:R-:W-:Y:S02]  /*6530*/  UISETP.NE.AND UP1, UPT, UR48, 0x1, UPT ;  /* 0x000000013000788c */ /* 0x000fe4000bf25270 */
[----:B------:R-:W-:Y:S02]  /*6540*/  UISETP.NE.AND UP2, UPT, UR39, 0x1, UPT ;  /* 0x000000012700788c */ /* 0x000fe4000bf45270 */
[----:B------:R-:W-:Y:S01]  /*6550*/  UIMAD.WIDE.U32 UR12, UR37, UR56, URZ ;  /* 0x00000038250c72a5 */ /* 0x000fe2000f8e00ff */
[----:B------:R-:W-:Y:S01]  /*6560*/  UMOV UR4, UR5 ;  /* 0x0000000500047c82 */ /* 0x000fe20008000000 */
[----:B------:R-:W-:Y:S01]  /*6570*/  UMOV UR6, UR11 ;  /* 0x0000000b00067c82 */ /* 0x000fe20008000000 */
[----:B-1----:R-:W-:Y:S03]  /*6580*/  USHF.R.U32.HI UR8, URZ, UR9, UR4 ;  /* 0x00000009ff087299 */ /* 0x002fe60008011604 */
[----:B------:R-:W-:Y:S02]  /*6590*/  UMOV UR4, UR7 ;  /* 0x0000000700047c82 */ /* 0x000fe40008000000 */
[----:B------:R-:W-:Y:S02]  /*65a0*/  USHF.R.U32.HI UR5, URZ, UR57, UR4 ;  /* 0x00000039ff057299 */ /* 0x000fe40008011604 */
[----:B------:R-:W-:Y:S02]  /*65b0*/  USEL UR4, UR62, UR8, !UP0 ;  /* 0x000000083e047287 */ /* 0x000fe4000c000000 */
[----:B------:R-:W-:Y:S02]  /*65c0*/  USHF.R.U32.HI UR8, URZ, UR9, UR6 ;  /* 0x00000009ff087299 */ /* 0x000fe40008011606 */
[----:B------:R-:W-:Y:S02]  /*65d0*/  UIMAD.WIDE.U32 UR6, UR4, UR46, URZ ;  /* 0x0000002e040672a5 */ /* 0x000fe4000f8e00ff */
[----:B------:R-:W-:Y:S02]  /*65e0*/  USEL UR9, UR63, UR5, !UP1 ;  /* 0x000000053f097287 */ /* 0x000fe4000c800000 */
[----:B------:R-:W-:Y:S02]  /*65f0*/  USEL UR8, UR36, UR8, !UP0 ;  /* 0x0000000824087287 */ /* 0x000fe4000c000000 */
[----:B------:R-:W-:Y:S01]  /*6600*/  UIMAD.WIDE.U32 UR10, UR9, UR46, URZ ;  /* 0x0000002e090a72a5 */ /* 0x000fe2000f8e00ff */
[----:B------:R-:W-:Y:S01]  /*6610*/  UMOV UR6, UR7 ;  /* 0x0000000700067c82 */ /* 0x000fe20008000000 */
[----:B------:R-:W-:Y:S01]  /*6620*/  UMOV UR5, UR13 ;  /* 0x0000000d00057c82 */ /* 0x000fe20008000000 */
[----:B------:R-:W-:Y:S02]  /*6630*/  @UP2 USHF.R.U32.HI UR4, URZ, UR47, UR6 ;  /* 0x0000002fff042299 */ /* 0x000fe40008011606 */
[----:B------:R-:W-:Y:S02]  /*6640*/  USHF.R.U32.HI UR5, URZ, UR57, UR5 ;  /* 0x00000039ff057299 */ /* 0x000fe40008011605 */
[----:B------:R-:W-:Y:S02]  /*6650*/  UIMAD UR4, UR39, UR4, URZ ;  /* 0x00000004270472a4 */ /* 0x000fe4000f8e02ff */
[----:B------:R-:W-:Y:S02]  /*6660*/  USEL UR5, UR37, UR5, !UP1 ;  /* 0x0000000525057287 */ /* 0x000fe4000c800000 */
[----:B------:R-:W-:Y:S01]  /*6670*/  UISETP.GE.AND UP0, UPT, UR8, UR4, UPT ;  /* 0x000000040800728c */ /* 0x000fe2000bf06270 */
[----:B------:R-:W-:Y:S01]  /*6680*/  UMOV UR6, UR11 ;  /* 0x0000000b00067c82 */ /* 0x000fe20008000000 */
[----:B------:R-:W-:Y:S02]  /*6690*/  UIMAD.WIDE.U32 UR10, UR8, UR46, URZ ;  /* 0x0000002e080a72a5 */ /* 0x000fe4000f8e00ff */
[----:B------:R-:W-:Y:S04]  /*66a0*/  @UP2 USHF.R.U32.HI UR9, URZ, UR47, UR6 ;  /* 0x0000002fff092299 */ /* 0x000fe80008011606 */
[----:B------:R-:W-:Y:S01]  /*66b0*/  UIMAD UR6, UR39, UR9, URZ ;  /* 0x00000009270672a4 */ /* 0x000fe2000f8e02ff */
[----:B------:R-:W-:Y:S03]  /*66c0*/  UMOV UR4, UR11 ;  /* 0x0000000b00047c82 */ /* 0x000fe60008000000 */
[----:B------:R-:W-:Y:S02]  /*66d0*/  UISETP.GE.OR UP0, UPT, UR5, UR6, UP0 ;  /* 0x000000060500728c */ /* 0x000fe40008706670 */
[----:B------:R-:W-:Y:S02]  /*66e0*/  USHF.R.U32.HI UR4, URZ, UR47, UR4 ;  /* 0x0000002fff047299 */ /* 0x000fe40008011604 */
[----:B------:R-:W-:Y:S02]  /*66f0*/  UIMAD.WIDE.U32 UR6, UR5, UR46, URZ ;  /* 0x0000002e050672a5 */ /* 0x000fe4000f8e00ff */
[----:B------:R-:W-:Y:S02]  /*6700*/  USEL UR11, UR8, UR4, !UP2 ;  /* 0x00000004080b7287 */ /* 0x000fe4000d000000 */
[----:B------:R-:W-:Y:S02]  /*6710*/  UIADD3 UR6, UPT, UPT, -UR5, URZ, URZ ;  /* 0x000000ff05067290 */ /* 0x000fe4000fffe1ff */
[----:B------:R-:W-:Y:S02]  /*6720*/  UIADD3 UR10, UPT, UPT, -UR11, URZ, URZ ;  /* 0x000000ff0b0a7290 */ /* 0x000fe4000fffe1ff */
[----:B------:R-:W-:Y:S02]  /*6730*/  UIMAD UR6, UR48, UR6, UR37 ;  /* 0x00000006300672a4 */ /* 0x000fe4000f8e0225 */
[----:B------:R-:W-:Y:S01]  /*6740*/  UIMAD UR10, UR39, UR10, UR8 ;  /* 0x0000000a270a72a4 */ /* 0x000fe2000f8e0208 */
[----:B------:R-:W-:Y:S01]  /*6750*/  @!UP0 UMOV UR4, UR7 ;  /* 0x0000000700048c82 */ /* 0x000fe20008000000 */
[----:B------:R-:W-:Y:S02]  /*6760*/  UIADD3 UR7, UPT, UPT, -UR8, URZ, URZ ;  /* 0x000000ff08077290 */ /* 0x000fe4000fffe1ff */
[----:B------:R-:W-:Y:S04]  /*6770*/  @!UP0 USHF.R.U32.HI UR4, URZ, UR47, UR4 ;  /* 0x0000002fff048299 */ /* 0x000fe80008011604 */
[----:B------:R-:W-:Y:S04]  /*6780*/  @!UP0 USEL UR4, UR5, UR4, !UP2 ;  /* 0x0000000405048287 */ /* 0x000fe8000d000000 */
[----:B------:R-:W-:Y:S02]  /*6790*/  @!UP0 UIMAD UR9, UR9, UR10, UR4 ;  /* 0x0000000a090982a4 */ /* 0x000fe4000f8e0204 */
[----:B------:R-:W-:Y:S02]  /*67a0*/  @!UP0 UIADD3 UR10, UPT, UPT, UR11, -UR4, URZ ;  /* 0x800000040b0a8290 */ /* 0x000fe4000fffe0ff */
[----:B------:R-:W-:Y:S02]  /*67b0*/  UIMAD UR4, UR58, UR7, UR36 ;  /* 0x000000073a0472a4 */ /* 0x000fe4000f8e0224 */
[----:B------:R-:W-:Y:S03]  /*67c0*/  @!UP0 UIMAD UR8, UR10, UR39, UR5 ;  /* 0x000000270a0882a4 */ /* 0x000fe6000f8e0205 */
[----:B------:R-:W-:Y:S02]  /*67d0*/  @!UP0 UMOV UR5, UR9 ;  /* 0x0000000900058c82 */ /* 0x000fe40008000000 */
[----:B------:R-:W-:Y:S02]  /*67e0*/  UIMAD UR37, UR5, UR48, UR6 ;  /* 0x00000030052572a4 */ /* 0x000fe4000f8e0206 */
[----:B------:R-:W-:Y:S11]  /*67f0*/  UIMAD UR36, UR8, UR58, UR4 ;  /* 0x0000003a082472a4 */ /* 0x000ff6000f8e0204 */
[----:B------:R-:W-:Y:S01]  /*6800*/  @!UPT UIADD3 URZ, UPT, UPT, URZ, URZ, URZ ;  /* 0x000000fffffff290 */ /* 0x000fe2000fffe0ff */
.L_x_103:
[----:B------:R-:W-:Y:S01]  /*6810*/  UISETP.NE.AND UP0, UPT, UR38, 0x1, UPT ;  /* 0x000000012600788c */ /* 0x000fe2000bf05270 */
[----:B------:R-:W-:Y:S01]  /*6820*/  @P0 SHF.R.U32.HI R4, RZ, 0x10, R5 ;  /* 0x00000010ff040819 */ /* 0x000fe20000011605 */
[----:B------:R-:W-:Y:S01]  /*6830*/  USHF.L.U32 UR41, UR23, 0x6, URZ ;  /* 0x0000000617297899 */ /* 0x000fe200080006ff */
[----:B------:R-:W-:Y:S02]  /*6840*/  R2UR UR11, R56 ;  /* 0x00000000380b72ca */ /* 0x000fe400000e0000 */
[----:B------:R-:W-:Y:S06]  /*6850*/  @P0 R2UR UR11, R4 ;  /* 0x00000000040b02ca */ /* 0x000fec00000e0000 */
[----:B------:R-:W1:Y:S07]  /*6860*/  @!UP0 LDCU.128 UR12, c[0x0][0xc10] ;  /* 0x00018200ff0c87ac */ /* 0x000e6e0008000c00 */
[----:B------:R-:W-:Y:S01]  /*6870*/  IMAD.U32 R56, RZ, RZ, UR11 ;  /* 0x0000000bff387e24 */ /* 0x000fe2000f8e00ff */
[----:B------:R-:W2:Y:S01]  /*6880*/  @!UP0 LDCU UR5, c[0x0][0xc0c] ;  /* 0x00018180ff0587ac */ /* 0x000ea20008000800 */
[----:B------:R-:W3:Y:S01]  /*6890*/  @!UP0 LDCU UR10, c[0x0][0xc20] ;  /* 0x00018400ff0a87ac */ /* 0x000ee20008000800 */
[----:B------:R-:W-:Y:S02]  /*68a0*/  UIADD3 UR11, UPT, UPT, UR49, 0x400, URZ ;  /* 0x00000400310b7890 */ /* 0x000fe4000fffe0ff */
[----:B-1----:R-:W-:Y:S02]  /*68b0*/  UIMAD.WIDE.U32 UR8, UR37, UR12, URZ ;  /* 0x0000000c250872a5 */ /* 0x002fe4000f8e00ff */
[----:B------:R-:W-:Y:S02]  /*68c0*/  UIMAD.WIDE.U32 UR6, UR36, UR15, URZ ;  /* 0x0000000f240672a5 */ /* 0x000fe4000f8e00ff */
[----:B------:R-:W-:Y:S03]  /*68d0*/  @!UP0 UISETP.NE.AND UP1, UPT, UR14, 0x1, UPT ;  /* 0x000000010e00888c */ /* 0x000fe6000bf25270 */
[----:B------:R-:W-:Y:S01]  /*68e0*/  @!UP0 UMOV UR4, UR9 ;  /* 0x0000000900048c82 */ /* 0x000fe20008000000 */
[----:B--2---:R-:W-:Y:S02]  /*68f0*/  @!UP0 UISETP.NE.AND UP2, UPT, UR5, 0x1, UPT ;  /* 0x000000010500888c */ /* 0x004fe4000bf45270 */
[----:B------:R-:W-:Y:S01]  /*6900*/  @!UP0 USHF.R.U32.HI UR4, URZ, UR13, UR4 ;  /* 0x0000000dff048299 */ /* 0x000fe20008011604 */
[----:B------:R-:W-:Y:S02]  /*6910*/  @!UP0 UMOV UR6, UR7 ;  /* 0x0000000700068c82 */ /* 0x000fe40008000000 */
[----:B---3--:R-:W-:Y:S02]  /*6920*/  @!UP0 USHF.R.U32.HI UR6, URZ, UR10, UR6 ;  /* 0x0000000aff068299 */ /* 0x008fe40008011606 */
[----:B------:R-:W-:Y:S02]  /*6930*/  @!UP0 USEL UR7, UR37, UR4, !UP2 ;  /* 0x0000000425078287 */ /* 0x000fe4000d000000 */
[----:B------:R-:W-:Y:S04]  /*6940*/  @!UP0 USEL UR6, UR36, UR6, !UP1 ;  /* 0x0000000624068287 */ /* 0x000fe8000c800000 */
[----:B------:R-:W-:Y:S02]  /*6950*/  @!UP0 UIADD3 UR4, UPT, UPT, -UR7, UR6, URZ ;  /* 0x0000000607048290 */ /* 0x000fe4000fffe1ff */
[----:B------:R-:W-:Y:S02]  /*6960*/  @!UP0 UIADD3 UR6, UPT, UPT, UR7, -UR6, URZ ;  /* 0x8000000607068290 */ /* 0x000fe4000fffe0ff */
[----:B------:R-:W-:Y:S02]  /*6970*/  @!UP0 UIMAD UR37, UR4, UR5, UR37 ;  /* 0x00000005042582a4 */ /* 0x000fe4000f8e0225 */
[----:B------:R-:W-:Y:S02]  /*6980*/  @!UP0 UIMAD UR36, UR6, UR14, UR36 ;  /* 0x0000000e062482a4 */ /* 0x000fe4000f8e0224 */
[----:B------:R-:W-:Y:S09]  /*6990*/  ULOP3.LUT UP0, URZ, UR11, 0x1b0, URZ, 0xc0, !UPT ;  /* 0x000001b00bff7892 */ /* 0x000ff2000f80c0ff */
[----:B------:R-:W-:Y:S05]  /*69a0*/  BRA.U !UP0, `(.L_x_104) ;  /* 0x00000001087c7547 */ /* 0x000fea000b800000 */
[----:B------:R-:W1:Y:S01]  /*69b0*/  LDCU.64 UR8, c[0x4][0x80] ;  /* 0x01001000ff0877ac */ /* 0x000e620008000a00 */
[----:B------:R-:W-:Y:S01]  /*69c0*/  MOV R16, 0x0 ;  /* 0x0000000000107802 */ /* 0x000fe20000000f00 */
[----:B------:R-:W-:Y:S02]  /*69d0*/  HFMA2 R12, -RZ, RZ, 0, 5.9604644775390625e-08 ;  /* 0x00000001ff0c7431 */ /* 0x000fe400000001ff */
[----:B------:R-:W-:Y:S01]  /*69e0*/  IMAD.MOV.U32 R8, RZ, RZ, 0x70 ;  /* 0x00000070ff087424 */ /* 0x000fe200078e00ff */
[----:B------:R2:W3:Y:S01]  /*69f0*/  LDC.64 R14, c[0x4][R16] ;  /* 0x01000000100e7b82 */ /* 0x0004e20000000a00 */
[----:B------:R-:W4:Y:S01]  /*6a00*/  LDCU.64 UR6, c[0x4][0x88] ;  /* 0x01001100ff0677ac */ /* 0x000f220008000a00 */
[----:B------:R-:W-:Y:S01]  /*6a10*/  IMAD.MOV.U32 R13, RZ, RZ, RZ ;  /* 0x000000ffff0d7224 */ /* 0x000fe200078e00ff */
[----:B------:R-:W2:Y:S01]  /*6a20*/  LDCU.64 UR4, c[0x4][0x8] ;  /* 0x01000100ff0477ac */ /* 0x000ea20008000a00 */
[----:B-1----:R-:W-:Y:S01]  /*6a30*/  MOV R5, UR9 ;  /* 0x0000000900057c02 */ /* 0x002fe20008000f00 */
[----:B------:R-:W-:Y:S01]  /*6a40*/  IMAD.U32 R4, RZ, RZ, UR8 ;  /* 0x00000008ff047e24 */ /* 0x000fe2000f8e00ff */
[----:B----4-:R-:W-:Y:S01]  /*6a50*/  MOV R7, UR7 ;  /* 0x0000000700077c02 */ /* 0x010fe20008000f00 */
[----:B------:R-:W-:Y:S01]  /*6a60*/  IMAD.U32 R6, RZ, RZ, UR6 ;  /* 0x00000006ff067e24 */ /* 0x000fe2000f8e00ff */
[----:B--2---:R-:W-:Y:S01]  /*6a70*/  MOV R11, UR5 ;  /* 0x00000005000b7c02 */ /* 0x004fe20008000f00 */
[----:B------:R-:W-:Y:S02]  /*6a80*/  IMAD.U32 R10, RZ, RZ, UR4 ;  /* 0x00000004ff0a7e24 */ /* 0x000fe4000f8e00ff */
[----:B------:R-:W-:Y:S07]  /*6a90*/  LEPC R20, `(.L_x_105) ;  /* 0x000000001014794e */ /* 0x000fee0000000000 */
[----:B---3-5:R-:W-:Y:S05]  /*6aa0*/  CALL.ABS.NOINC R14 ;  /* 0x000000000e007343 */ /* 0x028fea0003c00000 */
.L_x_105:
[----:B------:R-:W1:Y:S01]  /*6ab0*/  LDCU.64 UR8, c[0x4][0x80] ;  /* 0x01001000ff0877ac */ /* 0x000e620008000a00 */
[----:B------:R-:W2:Y:S01]  /*6ac0*/  LDC.64 R16, c[0x4][R16] ;  /* 0x0100000010107b82 */ /* 0x000ea20000000a00 */
[----:B------:R-:W-:Y:S02]  /*6ad0*/  HFMA2 R12, -RZ, RZ, 0, 5.9604644775390625e-08 ;  /* 0x00000001ff0c7431 */ /* 0x000fe400000001ff */
[----:B------:R-:W-:Y:S02]  /*6ae0*/  IMAD.MOV.U32 R8, RZ, RZ, 0x70 ;  /* 0x00000070ff087424 */ /* 0x000fe400078e00ff */
[----:B------:R-:W-:Y:S01]  /*6af0*/  IMAD.MOV.U32 R13, RZ, RZ, RZ ;  /* 0x000000ffff0d7224 */ /* 0x000fe200078e00ff */
[----:B------:R-:W3:Y:S01]  /*6b00*/  LDCU.64 UR6, c[0x4][0x88] ;  /* 0x01001100ff0677ac */ /* 0x000ee20008000a00 */
[----:B------:R-:W4:Y:S01]  /*6b10*/  LDCU.64 UR4, c[0x4][0x8] ;  /* 0x01000100ff0477ac */ /* 0x000f220008000a00 */
[----:B-1----:R-:W-:Y:S02]  /*6b20*/  MOV R4, UR8 ;  /* 0x0000000800047c02 */ /* 0x002fe40008000f00 */
[----:B------:R-:W-:Y:S02]  /*6b30*/  MOV R5, UR9 ;  /* 0x0000000900057c02 */ /* 0x000fe40008000f00 */
[----:B---3--:R-:W-:Y:S01]  /*6b40*/  MOV R7, UR7 ;  /* 0x0000000700077c02 */ /* 0x008fe20008000f00 */
[----:B------:R-:W-:Y:S01]  /*6b50*/  IMAD.U32 R6, RZ, RZ, UR6 ;  /* 0x00000006ff067e24 */ /* 0x000fe2000f8e00ff */
[----:B----4-:R-:W-:Y:S01]  /*6b60*/  MOV R11, UR5 ;  /* 0x00000005000b7c02 */ /* 0x010fe20008000f00 */
[----:B------:R-:W-:Y:S02]  /*6b70*/  IMAD.U32 R10, RZ, RZ, UR4 ;  /* 0x00000004ff0a7e24 */ /* 0x000fe4000f8e00ff */
[----:B------:R-:W-:Y:S07]  /*6b80*/  LEPC R20, `(.L_x_104) ;  /* 0x000000001014794e */ /* 0x000fee0000000000 */
[----:B--2---:R-:W-:Y:S05]  /*6b90*/  CALL.ABS.NOINC R16 ;  /* 0x0000000010007343 */ /* 0x004fea0003c00000 */
.L_x_104:
[----:B------:R-:W-:Y:S02]  /*6ba0*/  R2UR UR6, R54 ;  /* 0x00000000360672ca */ /* 0x000fe400000e0000 */
[----:B------:R-:W-:Y:S02]  /*6bb0*/  R2UR UR5, R51 ;  /* 0x00000000330572ca */ /* 0x000fe400000e0000 */
[----:B------:R-:W-:Y:S02]  /*6bc0*/  R2UR UR4, R50 ;  /* 0x00000000320472ca */ /* 0x000fe400000e0000 */
[----:B------:R-:W-:Y:S02]  /*6bd0*/  ISETP.NE.U32.AND P4, PT, R42, RZ, PT ;  /* 0x000000ff2a00720c */ /* 0x000fe40003f85070 */
[----:B------:R-:W-:Y:S02]  /*6be0*/  ISETP.NE.U32.AND P2, PT, RZ, UR60, PT ;  /* 0x0000003cff007c0c */ /* 0x000fe4000bf45070 */
[----:B------:R-:W-:Y:S02]  /*6bf0*/  ISETP.NE.AND.EX P4, PT, R43, RZ, PT, P4 ;  /* 0x000000ff2b00720c */ /* 0x000fe40003f85340 */
[----:B------:R-:W-:Y:S01]  /*6c00*/  ISETP.NE.AND.EX P2, PT, RZ, UR61, PT, P2 ;  /* 0x0000003dff007c0c */ /* 0x000fe2000bf45320 */
[----:B------:R-:W-:Y:S02]  /*6c10*/  UISETP.NE.AND UP2, UPT, UR6, URZ, UPT ;  /* 0x000000ff0600728c */ /* 0x000fe4000bf45270 */
[----:B------:R-:W-:Y:S04]  /*6c20*/  UISETP.NE.U32.AND UP0, UPT, UR5, URZ, UPT ;  /* 0x000000ff0500728c */ /* 0x000fe8000bf05070 */
[----:B------:R-:W-:Y:S01]  /*6c30*/  UISETP.NE.AND.EX UP1, UPT, UR4, URZ, UPT, UP0 ;  /* 0x000000ff0400728c */ /* 0x000fe2000bf25300 */
[----:B------:R-:W-:Y:S01]  /*6c40*/  PLOP3.LUT P1, PT, PT, PT, UP2, 0x80, 0x8 ;  /* 0x000000000008781c */ /* 0x000fe20003f2f028 */
[----:B------:R-:W-:Y:S03]  /*6c50*/  UPLOP3.LUT UP0, UPT, UPT, UPT, UPT, 0x40, 0x4 ;  /* 0x000000000004789c */ /* 0x000fe60003f0e870 */
[----:B------:R-:W-:Y:S06]  /*6c60*/  @UP2 UPLOP3.LUT UP0, UPT, UPT, UPT, UP1, 0x80, 0x8 ;  /* 0x000000000008289c */ /* 0x000fec0003f0f010 */
[----:B------:R-:W-:Y:S01]  /*6c70*/  PLOP3.LUT P0, PT, PT, PT, UP0, 0x80, 0x8 ;  /* 0x000000000008781c */ /* 0x000fe20003f0f008 */
[----:B------:R-:W-:Y:S01]  /*6c80*/  @!UPT UIADD3 URZ, UPT, UPT, URZ, URZ, URZ ;  /* 0x000000fffffff290 */ /* 0x000fe2000fffe0ff */
[----:B------:R-:W-:Y:S11]  /*6c90*/  BRA.U !UP1, `(.L_x_106) ;  /* 0x0000000109407547 */ /* 0x000ff6000b800000 */
[----:B------:R-:W-:Y:S01]  /*6ca0*/  UISETP.NE.U32.AND UP0, UPT, UR60, URZ, UPT ;  /* 0x000000ff3c00728c */ /* 0x000fe2000bf05070 */
[----:B------:R-:W-:Y:S01]  /*6cb0*/  R2UR UR6, R51 ;  /* 0x00000000330672ca */ /* 0x000fe200000e0000 */
[----:B------:R-:W1:Y:S01]  /*6cc0*/  LDCU.64 UR8, c[0x0][0x358] ;  /* 0x00006b00ff0877ac */ /* 0x000e620008000a00 */
[----:B------:R-:W-:Y:S02]  /*6cd0*/  HFMA2 R48, -RZ, RZ, 0, 5.9604644775390625e-08 ;  /* 0x00000001ff307431 */ /* 0x000fe400000001ff */
[----:B------:R-:W-:Y:S01]  /*6ce0*/  IMAD.MOV.U32 R0, RZ, RZ, 0x1 ;  /* 0x00000001ff007424 */ /* 0x000fe200078e00ff */
[----:B------:R-:W-:Y:S06]  /*6cf0*/  UISETP.NE.AND.EX UP0, UPT, UR61, URZ, UPT, UP0 ;  /* 0x000000ff3d00728c */ /* 0x000fec000bf05300 */
[----:B------:R-:W-:Y:S05]  /*6d00*/  PLOP3.LUT P3, PT, PT, PT, UP0, 0x80, 0x8 ;  /* 0x000000000008781c */ /* 0x000fea0003f6f008 */
[----:B------:R-:W2:Y:S01]  /*6d10*/  @UP0 LDCU.64 UR4, c[0x0][0x988] ;  /* 0x00013100ff0407ac */ /* 0x000ea20008000a00 */
[----:B------:R-:W-:Y:S07]  /*6d20*/  @UP0 UIMAD UR6, UR53, UR6, URZ ;  /* 0x00000006350602a4 */ /* 0x000fee000f8e02ff */
[----:B------:R-:W-:Y:S01]  /*6d30*/  @!P3 PRMT R48, R0, 0x7610, R48 ;  /* 0x000076100030b816 */ /* 0x000fe20000000030 */
[----:B--2---:R-:W-:Y:S06]  /*6d40*/  @UP0 UIMAD.WIDE UR4, UR6, 0x4, UR4 ;  /* 0x00000004060408a5 */ /* 0x004fec000f8e0204 */
[----:B-----5:R-:W-:Y:S02]  /*6d50*/  IMAD.U32 R26, RZ, RZ, UR4 ;  /* 0x00000004ff1a7e24 */ /* 0x020fe4000f8e00ff */
[----:B------:R-:W-:Y:S03]  /*6d60*/  IMAD.U32 R27, RZ, RZ, UR5 ;  /* 0x00000005ff1b7e24 */ /* 0x000fe6000f8e00ff */
[----:B------:R-:W2:Y:S02]  /*6d70*/  @!UP0 LDCU UR4, c[0x0][0x980] ;  /* 0x00013000ff0487ac */ /* 0x000ea40008000800 */
[----:B-1----:R1:W5:Y:S02]  /*6d80*/  @P3 LDG.E R26, desc[UR8][R26.64] ;  /* 0x000000081a1a3981 */ /* 0x002364000c1e1900 */
[----:B-12---:R-:W-:Y:S02]  /*6d90*/  @!P3 MOV R26, UR4 ;  /* 0x00000004001abc02 */ /* 0x006fe40008000f00 */
.L_x_106:
[----:B------:R-:W-:Y:S05]  /*6da0*/  @!P4 BRA `(.L_x_107) ;  /* 0x000000000024c947 */ /* 0x000fea0003800000 */
[----:B------:R-:W-:Y:S01]  /*6db0*/  ISETP.NE.U32.AND P3, PT, R40, RZ, PT ;  /* 0x000000ff2800720c */ /* 0x000fe20003f65070 */
[----:B------:R-:W1:Y:S03]  /*6dc0*/  LDCU.64 UR4, c[0x0][0x358] ;  /* 0x00006b00ff0477ac */ /* 0x000e660008000a00 */
[----:B------:R-:W-:Y:S11]  /*6dd0*/  ISETP.NE.AND.EX P3, PT, R41, RZ, PT, P3 ;  /* 0x000000ff2900720c */ /* 0x000ff60003f65330 */
[----:B------:R-:W-:Y:S02]  /*6de0*/  @!UPT UIADD3 URZ, UPT, UPT, URZ, URZ, URZ ;  /* 0x000000fffffff290 */ /* 0x000fe4000fffe0ff */
[----:B------:R-:W2:Y:S01]  /*6df0*/  @P3 LDC.64 R4, c[0x0][0x9a8] ;  /* 0x00026a00ff043b82 */ /* 0x000ea20000000a00 */
[----:B------:R-:W-:Y:S04]  /*6e00*/  @P3 IMAD R0, R42, UR53, RZ ;  /* 0x000000352a003c24 */ /* 0x000fe8000f8e02ff */
[----:B--2---:R-:W-:Y:S05]  /*6e10*/  @P3 IMAD.WIDE R4, R0, 0x4, R4 ;  /* 0x0000000400043825 */ /* 0x004fea00078e0204 */
[----:B-1---5:R1:W5:Y:S02]  /*6e20*/  @P3 LDG.E R24, desc[UR4][R4.64] ;  /* 0x0000000404183981 */ /* 0x022364000c1e1900 */
[----:B-1----:R-:W2:Y:S02]  /*6e30*/  @!P3 LDC R24, c[0x0][0x9a0] ;  /* 0x00026800ff18bb82 */ /* 0x002ea40000000800 */
.L_x_107:
[----:B------:R-:W-:Y:S01]  /*6e40*/  ULOP3.LUT UR4, UR55, 0x1, URZ, 0x3c, !UPT ;  /* 0x0000000137047892 */ /* 0x000fe2000f8e3cff */
[----:B-----5:R-:W-:Y:S01]  /*6e50*/  FSETP.NEU.AND P3, PT, R26, RZ, PT ;  /* 0x000000ff1a00720b */ /* 0x020fe20003f6d000 */
[----:B------:R-:W1:Y:S01]  /*6e60*/  LDCU.128 UR8, c[0x0][0xb80] ;  /* 0x00017000ff0877ac */ /* 0x000e620008000c00 */
[----:B------:R-:W-:Y:S01]  /*6e70*/  SEL R4, RZ, 0xffffffff, P2 ;  /* 0xffffffffff047807 */ /* 0x000fe20001000000 */
[----:B------:R-:W-:Y:S01]  /*6e80*/  BSSY B1, `(.L_x_108) ;  /* 0x0000055000017945 */ /* 0x000fe20003800000 */
[----:B------:R-:W-:Y:S01]  /*6e90*/  @P1 LOP3.LUT P2, RZ, R48, 0xff, RZ, 0xc0, !PT ;  /* 0x000000ff30ff1812 */ /* 0x000fe2000784c0ff */
[----:B------:R-:W-:Y:S01]  /*6ea0*/  IMAD.U32 R65, RZ, RZ, UR4 ;  /* 0x00000004ff417e24 */ /* 0x000fe2000f8e00ff */
[----:B------:R-:W-:Y:S01]  /*6eb0*/  @P1 SEL R0, RZ, 0xffffffff, P3 ;  /* 0xffffffffff001807 */ /* 0x000fe20001800000 */
[----:B------:R-:W-:Y:S01]  /*6ec0*/  IMAD.MOV.U32 R67, RZ, RZ, 0x1 ;  /* 0x00000001ff437424 */ /* 0x000fe200078e00ff */
[----:B------:R-:W-:Y:S01]  /*6ed0*/  LEA R27, R22, UR49, 0x3 ;  /* 0x00000031161b7c11 */ /* 0x000fe2000f8e18ff */
[----:B------:R-:W3:Y:S01]  /*6ee0*/  LDCU.128 UR16, c[0x0][0xb90] ;  /* 0x00017200ff1077ac */ /* 0x000ee20008000c00 */
[----:B------:R-:W-:Y:S01]  /*6ef0*/  @P0 SEL R0, R4, R0, !P2 ;  /* 0x0000000004000207 */ /* 0x000fe20005000000 */
[----:B------:R-:W-:Y:S01]  /*6f00*/  IMAD.IADD R25, R23, 0x1, R2 ;  /* 0x0000000117197824 */ /* 0x000fe200078e0202 */
[----:B------:R-:W-:Y:S01]  /*6f10*/  PLOP3.LUT P2, PT, PT, PT, UP1, 0x80, 0x8 ;  /* 0x000000000008781c */ /* 0x000fe20003f4f018 */
[----:B------:R-:W-:Y:S01]  /*6f20*/  IMAD.U32 R66, RZ, RZ, UR50 ;  /* 0x00000032ff427e24 */ /* 0x000fe2000f8e00ff */
[----:B------:R-:W-:Y:S02]  /*6f30*/  @P1 LOP3.LUT R0, R0, 0x1, RZ, 0xc0, !PT ;  /* 0x0000000100001812 */ /* 0x000fe400078ec0ff */
[----:B------:R-:W-:Y:S02]  /*6f40*/  CS2R R38, SRZ ;  /* 0x0000000000267805 */ /* 0x000fe4000001ff00 */
[----:B------:R-:W-:Y:S01]  /*6f50*/  LOP3.LUT P4, R61, R48, 0xff, RZ, 0xc0, !PT ;  /* 0x000000ff303d7812 */ /* 0x000fe2000788c0ff */
[----:B------:R-:W-:Y:S01]  /*6f60*/  USHF.L.U32 UR12, UR51, 0x6, URZ ;  /* 0x00000006330c7899 */ /* 0x000fe200080006ff */
[----:B------:R-:W-:Y:S01]  /*6f70*/  ISETP.NE.U32.OR P5, PT, R0, 0x1, !P1 ;  /* 0x000000010000780c */ /* 0x000fe20004fa5470 */
[----:B------:R-:W-:Y:S01]  /*6f80*/  IMAD.U32 R0, RZ, RZ, UR50 ;  /* 0x00000032ff007e24 */ /* 0x000fe2000f8e00ff */
[----:B------:R-:W4:Y:S01]  /*6f90*/  LDCU UR13, c[0x0][0xba0] ;  /* 0x00017400ff0d77ac */ /* 0x000f220008000800 */
[----:B------:R-:W-:Y:S02]  /*6fa0*/  SEL R5, RZ, 0xffffffff, P3 ;  /* 0xffffffffff057807 */ /* 0x000fe40001800000 */
[----:B------:R-:W-:Y:S01]  /*6fb0*/  CS2R R36, SRZ ;  /* 0x0000000000247805 */ /* 0x000fe2000001ff00 */
[----:B------:R-:W-:Y:S01]  /*6fc0*/  IMAD.U32 R60, RZ, RZ, UR12 ;  /* 0x0000000cff3c7e24 */ /* 0x000fe2000f8e00ff */
[----:B------:R-:W-:Y:S02]  /*6fd0*/  LEA R0, R0, UR49, 0x3 ;  /* 0x0000003100007c11 */ /* 0x000fe4000f8e18ff */
[----:B------:R-:W-:Y:S02]  /*6fe0*/  CS2R R30, SRZ ;  /* 0x00000000001e7805 */ /* 0x000fe4000001ff00 */
[----:B------:R-:W-:Y:S02]  /*6ff0*/  @P2 SEL R5, R4, R5, !P4 ;  /* 0x0000000504052207 */ /* 0x000fe40006000000 */
[----:B------:R-:W-:Y:S02]  /*7000*/  CS2R R28, SRZ ;  /* 0x00000000001c7805 */ /* 0x000fe4000001ff00 */
[----:B------:R-:W-:Y:S02]  /*7010*/  P2R R63, PR, RZ, 0x20 ;  /* 0x00000020ff3f7803 */ /* 0x000fe40000000000 */
[----:B------:R-:W-:Y:S02]  /*7020*/  LOP3.LUT R5, R5, 0x1, RZ, 0xc0, !PT ;  /* 0x0000000105057812 */ /* 0x000fe400078ec0ff */
[----:B------:R-:W-:Y:S04]  /*7030*/  @P5 SHF.L.U32 R3, R65, 0x1f, RZ ;  /* 0x0000001f41035819 */ /* 0x000fe800000006ff */
[----:B------:R4:W2:Y:S01]  /*7040*/  @P5 SYNCS.PHASECHK.TRANS64.TRYWAIT P1, [R0+URZ+0x1a0], R3 ;  /* 0x0001a003000055a7 */ /* 0x0008a200080211ff */
[----:B-1----:R-:W-:Y:S02]  /*7050*/  UIMAD.WIDE.U32 UR4, UR12, UR9, URZ ;  /* 0x000000090c0472a5 */ /* 0x002fe4000f8e00ff */
[----:B------:R-:W-:Y:S02]  /*7060*/  UISETP.NE.AND UP0, UPT, UR8, 0x1, UPT ;  /* 0x000000010800788c */ /* 0x000fe4000bf05270 */
[----:B------:R-:W-:Y:S04]  /*7070*/  USHF.R.U32.HI UR5, URZ, UR10, UR5 ;  /* 0x0000000aff057299 */ /* 0x000fe80008011605 */
[----:B------:R-:W-:Y:S02]  /*7080*/  USEL UR5, UR12, UR5, !UP0 ;  /* 0x000000050c057287 */ /* 0x000fe4000c000000 */
[----:B------:R-:W-:Y:S02]  /*7090*/  UISETP.NE.AND UP0, UPT, UR11, 0x1, UPT ;  /* 0x000000010b00788c */ /* 0x000fe4000bf05270 */
[----:B---3--:R-:W-:Y:S02]  /*70a0*/  UIMAD.WIDE.U32 UR6, UR5, UR16, URZ ;  /* 0x00000010050672a5 */ /* 0x008fe4000f8e00ff */
[----:B------:R-:W-:Y:S02]  /*70b0*/  IMAD R7, RZ, RZ, -UR5 ;  /* 0x80000005ff077e24 */ /* 0x000fe4000f8e02ff */
[----:B------:R-:W-:Y:S02]  /*70c0*/  IMAD.U32 R59, RZ, RZ, UR5 ;  /* 0x00000005ff3b7e24 */ /* 0x000fe4000f8e00ff */
[----:B------:R-:W-:Y:S01]  /*70d0*/  IMAD R60, R7, UR8, R60 ;  /* 0x00000008073c7c24 */ /* 0x000fe2000f8e023c */
[----:B------:R-:W-:Y:S02]  /*70e0*/  UMOV UR4, UR7 ;  /* 0x0000000700047c82 */ /* 0x000fe40008000000 */
[----:B------:R-:W-:Y:S01]  /*70f0*/  USHF.R.U32.HI UR4, URZ, UR17, UR4 ;  /* 0x00000011ff047299 */ /* 0x000fe20008011604 */
[----:B----4-:R-:W-:Y:S03]  /*7100*/  SHF.L.U32 R3, R45, 0x1f, RZ ;  /* 0x0000001f2d037819 */ /* 0x010fe600000006ff */
[----:B------:R-:W-:Y:S02]  /*7110*/  USEL UR4, UR5, UR4, !UP0 ;  /* 0x0000000405047287 */ /* 0x000fe4000c000000 */
[----:B------:R-:W-:Y:S01]  /*7120*/  UISETP.NE.AND UP0, UPT, UR18, 0x1, UPT ;  /* 0x000000011200788c */ /* 0x000fe2000bf05270 */
[----:B------:R1:W3:Y:S01]  /*7130*/  SYNCS.PHASECHK.TRANS64.TRYWAIT P0, [R27+URZ+0x1f0], R3 ;  /* 0x0001f0031b0075a7 */ /* 0x0002e200080011ff */
[----:B------:R-:W-:Y:S02]  /*7140*/  UIMAD.WIDE.U32 UR6, UR4, UR19, URZ ;  /* 0x00000013040672a5 */ /* 0x000fe4000f8e00ff */
[----:B------:R-:W-:Y:S02]  /*7150*/  IMAD.U32 R58, RZ, RZ, UR4 ;  /* 0x00000004ff3a7e24 */ /* 0x000fe4000f8e00ff */
[----:B------:R-:W-:Y:S01]  /*7160*/  PLOP3.LUT P2, PT, PT, PT, UP0, 0x80, 0x8 ;  /* 0x000000000008781c */ /* 0x000fe20003f4f008 */
[----:B------:R-:W-:Y:S02]  /*7170*/  IMAD R6, RZ, RZ, -UR4 ;  /* 0x80000004ff067e24 */ /* 0x000fe4000f8e02ff */
[----:B------:R-:W-:Y:S01]  /*7180*/  UMOV UR6, UR7 ;  /* 0x0000000700067c82 */ /* 0x000fe20008000000 */
[----:B------:R-:W-:Y:S01]  /*7190*/  IMAD.U32 R57, RZ, RZ, UR4 ;  /* 0x00000004ff397e24 */ /* 0x000fe2000f8e00ff */
[----:B------:R-:W-:Y:S01]  /*71a0*/  USHF.R.U32.HI UR6, URZ, UR13, UR6 ;  /* 0x0000000dff067299 */ /* 0x000fe20008011606 */
[----:B------:R-:W-:Y:S05]  /*71b0*/  IMAD R59, R6, UR11, R59 ;  /* 0x0000000b063b7c24 */ /* 0x000fea000f8e023b */
[----:B------:R-:W-:Y:S02]  /*71c0*/  SEL R58, R58, UR6, !P2 ;  /* 0x000000063a3a7c07 */ /* 0x000fe4000d000000 */
[----:B------:R-:W-:Y:S03]  /*71d0*/  ISETP.NE.U32.AND P2, PT, R5, 0x1, PT ;  /* 0x000000010500780c */ /* 0x000fe60003f45070 */
[----:B------:R-:W-:Y:S01]  /*71e0*/  IMAD.MOV R4, RZ, RZ, -R58 ;  /* 0x000000ffff047224 */ /* 0x000fe200078e0a3a */
[----:B------:R-:W-:Y:S03]  /*71f0*/  P2R R68, PR, RZ, 0x4 ;  /* 0x00000004ff447803 */ /* 0x000fe60000000000 */
[----:B------:R-:W-:Y:S01]  /*7200*/  IMAD R57, R4, UR18, R57 ;  /* 0x0000001204397c24 */ /* 0x000fe2000f8e0239 */
[----:B--2---:R-:W-:Y:S01]  /*7210*/  @P5 SEL R67, RZ, 0x1, !P1 ;  /* 0x00000001ff435807 */ /* 0x004fe20004800000 */
[----:B-1----:R-:W-:Y:S06]  /*7220*/  @!P5 BRA `(.L_x_109) ;  /* 0x000000000068d947 */ /* 0x002fec0003800000 */
[----:B------:R-:W-:Y:S01]  /*7230*/  HFMA2 R31, -RZ, RZ, 0, 0 ;  /* 0x00000000ff1f7431 */ /* 0x000fe200000001ff */
[----:B------:R-:W-:Y:S01]  /*7240*/  ISETP.NE.AND P1, PT, R67, RZ, PT ;  /* 0x000000ff4300720c */ /* 0x000fe20003f25270 */
[----:B------:R-:W-:Y:S01]  /*7250*/  IMAD.U32 R2, RZ, RZ, UR50 ;  /* 0x00000032ff027e24 */ /* 0x000fe2000f8e00ff */
[----:B------:R-:W-:Y:S11]  /*7260*/  BSSY B0, `(.L_x_110) ;  /* 0x0000005000007945 */ /* 0x000ff60003800000 */
[----:B------:R-:W-:Y:S05]  /*7270*/  @P1 BRA `(.L_x_111) ;  /* 0x00000000000c1947 */ /* 0x000fea0003800000 */
[----:B------:R-:W-:Y:S04]  /*7280*/  SHF.L.U32 R4, R65, 0x1f, RZ ;  /* 0x0000001f41047819 */ /* 0x000fe800000006ff */
[----:B------:R-:W1:Y:S02]  /*7290*/  SYNCS.PHASECHK.TRANS64.TRYWAIT P1, [R0+URZ+0x1a0], R4 ;  /* 0x0001a004000075a7 */ /* 0x000e6400080211ff */
[----:B-1----:R-:W-:Y:S05]  /*72a0*/  @!P1 BRA `(.L_x_112) ;  /* 0x0000002400789947 */ /* 0x002fea0003800000 */
.L_x_111:
[----:B------:R-:W-:Y:S05]  /*72b0*/  BSYNC B0 ;  /* 0x0000000000007941 */ /* 0x000fea0003800000 */
.L_x_110:
[----:B------:R-:W-:Y:S01]  /*72c0*/  ISETP.NE.AND P1, PT, R68, RZ, PT ;  /* 0x000000ff4400720c */ /* 0x000fe20003f25270 */
[----:B------:R-:W-:Y:S01]  /*72d0*/  IMAD.MOV.U32 R30, RZ, RZ, RZ ;  /* 0x000000ffff1e7224 */ /* 0x000fe200078e00ff */
[----:B------:R-:W-:Y:S02]  /*72e0*/  CS2R R28, SRZ ;  /* 0x00000000001c7805 */ /* 0x000fe4000001ff00 */
[----:B------:R-:W-:Y:S02]  /*72f0*/  CS2R R38, SRZ ;  /* 0x0000000000267805 */ /* 0x000fe4000001ff00 */
[----:B------:R-:W-:Y:S07]  /*7300*/  CS2R R36, SRZ ;  /* 0x0000000000247805 */ /* 0x000fee000001ff00 */
[----:B------:R-:W-:Y:S01]  /*7310*/  @P1 IMAD R2, R2, 0x800, R46 ;  /* 0x0000080002021824 */ /* 0x000fe200078e022e */
[----:B------:R-:W-:Y:S05]  /*7320*/  @P1 WARPSYNC.ALL ;  /* 0x0000000000001948 */ /* 0x000fea0003800000 */
[----:B------:R-:W-:Y:S01]  /*7330*/  @P1 LEA R2, R2, UR49, 0x1 ;  /* 0x0000003102021c11 */ /* 0x000fe2000f8e08ff */
[----:B------:R-:W-:Y:S04]  /*7340*/  UIADD3 UR4, UPT, UPT, UR50, 0x1, URZ ;  /* 0x0000000132047890 */ /* 0x000fe8000fffe0ff */
[----:B------:R2:W4:Y:S01]  /*7350*/  @P1 LDSM.16.M88.4 R28, [R2+0x400] ;  /* 0x00040000021c183b */ /* 0x0005220000000200 */
[----:B------:R-:W-:Y:S01]  /*7360*/  UISETP.NE.AND UP0, UPT, UR4, 0x3, UPT ;  /* 0x000000030400788c */ /* 0x000fe2000bf05270 */
[----:B-1----:R-:W-:Y:S03]  /*7370*/  @P1 IMAD R0, R55, 0x2, R2 ;  /* 0x0000000237001824 */ /* 0x002fe600078e0202 */
[----:B------:R-:W-:Y:S02]  /*7380*/  USEL UR5, URZ, 0x1, UP0 ;  /* 0x00000001ff057887 */ /* 0x000fe40008000000 */
[----:B------:R2:W1:Y:S01]  /*7390*/  @P1 LDSM.16.M88.4 R36, [R0+0x400] ;  /* 0x000400000024183b */ /* 0x0004620000000200 */
[----:B------:R-:W-:Y:S03]  /*73a0*/  USEL UR4, UR4, URZ, UP0 ;  /* 0x000000ff04047287 */ /* 0x000fe60008000000 */
[----:B------:R-:W-:Y:S03]  /*73b0*/  LOP3.LUT R65, R65, UR5, RZ, 0x3c, !PT ;  /* 0x0000000541417c12 */ /* 0x000fe6000f8e3cff */
[----:B------:R-:W-:Y:S02]  /*73c0*/  IMAD.U32 R66, RZ, RZ, UR4 ;  /* 0x00000004ff427e24 */ /* 0x000fe4000f8e00ff */
.L_x_109:
[----:B------:R-:W-:Y:S05]  /*73d0*/  BSYNC B1 ;  /* 0x0000000000017941 */ /* 0x000fea0003800000 */
.L_x_108:
[----:B--2---:R-:W-:Y:S04]  /*73e0*/  SHF.R.U32.HI R0, RZ, 0x15, R25 ;  /* 0x00000015ff007819 */ /* 0x004fe80000011619 */
[----:B------:R-:W-:Y:S01]  /*73f0*/  LOP3.LUT P1, RZ, R0, 0x3, R49, 0x48, !PT ;  /* 0x0000000300ff7812 */ /* 0x000fe20007824831 */
[----:B------:R-:W-:Y:S01]  /*7400*/  @!UPT UIADD3 URZ, UPT, UPT, URZ, URZ, URZ ;  /* 0x000000fffffff290 */ /* 0x000fe2000fffe0ff */
[----:B---3--:R-:W-:Y:S11]  /*7410*/  @P0 BRA `(.L_x_113) ;  /* 0x0000000000080947 */ /* 0x008ff60003800000 */
[----:B------:R-:W2:Y:S02]  /*7420*/  SYNCS.PHASECHK.TRANS64.TRYWAIT P0, [R27+URZ+0x1f0], R3 ;  /* 0x0001f0031b0075a7 */ /* 0x000ea400080011ff */
[----:B--2---:R-:W-:Y:S05]  /*7430*/  @!P0 BRA `(.L_x_114) ;  /* 0x0000002400288947 */ /* 0x004fea0003800000 */
.L_x_113:
[----:B------:R-:W-:Y:S05]  /*7440*/  @!P1 BRA `(.L_x_115) ;  /* 0x0000000000409947 */ /* 0x000fea0003800000 */
[----:B------:R-:W3:Y:S01]  /*7450*/  LDCU.64 UR8, c[0x4][0x70] ;  /* 0x01000e00ff0877ac */ /* 0x000ee20008000a00 */
[----:B--2---:R-:W-:Y:S01]  /*7460*/  MOV R3, 0x0 ;  /* 0x0000000000037802 */ /* 0x004fe20000000f00 */
[----:B------:R-:W-:Y:S02]  /*7470*/  HFMA2 R12, -RZ, RZ, 0, 5.9604644775390625e-08 ;  /* 0x00000001ff0c7431 */ /* 0x000fe400000001ff */
[----:B------:R-:W-:Y:S02]  /*7480*/  IMAD.MOV.U32 R8, RZ, RZ, 0x192 ;  /* 0x00000192ff087424 */ /* 0x000fe400078e00ff */
[----:B------:R-:W-:Y:S01]  /*7490*/  IMAD.MOV.U32 R13, RZ, RZ, RZ ;  /* 0x000000ffff0d7224 */ /* 0x000fe200078e00ff */
[----:B------:R-:W2:Y:S01]  /*74a0*/  LDCU.64 UR6, c[0x4][0x78] ;  /* 0x01000f00ff0677ac */ /* 0x000ea20008000a00 */
[----:B------:R-:W1:Y:S01]  /*74b0*/  LDC.64 R2, c[0x4][R3] ;  /* 0x0100000003027b82 */ /* 0x000e620000000a00 */
[----:B------:R-:W5:Y:S01]  /*74c0*/  LDCU.64 UR4, c[0x4][0x10] ;  /* 0x01000200ff0477ac */ /* 0x000f620008000a00 */
[----:B---3--:R-:W-:Y:S01]  /*74d0*/  MOV R5, UR9 ;  /* 0x0000000900057c02 */ /* 0x008fe20008000f00 */
[----:B------:R-:W-:Y:S01]  /*74e0*/  IMAD.U32 R4, RZ, RZ, UR8 ;  /* 0x00000008ff047e24 */ /* 0x000fe2000f8e00ff */
[----:B--2---:R-:W-:Y:S01]  /*74f0*/  MOV R7, UR7 ;  /* 0x0000000700077c02 */ /* 0x004fe20008000f00 */
[----:B------:R-:W-:Y:S01]  /*7500*/  IMAD.U32 R6, RZ, RZ, UR6 ;  /* 0x00000006ff067e24 */ /* 0x000fe2000f8e00ff */
[----:B-----5:R-:W-:Y:S01]  /*7510*/  MOV R11, UR5 ;  /* 0x00000005000b7c02 */ /* 0x020fe20008000f00 */
[----:B------:R-:W-:Y:S02]  /*7520*/  IMAD.U32 R10, RZ, RZ, UR4 ;  /* 0x00000004ff0a7e24 */ /* 0x000fe4000f8e00ff */
[----:B------:R-:W-:Y:S07]  /*7530*/  LEPC R20, `(.L_x_115) ;  /* 0x000000001014794e */ /* 0x000fee0000000000 */
[----:B-1--4-:R-:W-:Y:S05]  /*7540*/  CALL.ABS.NOINC R2 ;  /* 0x0000000002007343 */ /* 0x012fea0003c00000 */
.L_x_115:
[----:B--2-4-:R-:W-:Y:S01]  /*7550*/  SHF.L.U32 R3, R28, 0x10, RZ ;  /* 0x000000101c037819 */ /* 0x014fe200000006ff */
[----:B------:R-:W-:Y:S05]  /*7560*/  WARPSYNC.ALL ;  /* 0x0000000000007948 */ /* 0x000fea0003800000 */
[----:B------:R-:W-:Y:S01]  /*7570*/  R2UR UR4, R25 ;  /* 0x00000000190472ca */ /* 0x000fe200000e0000 */
[----:B------:R-:W-:Y:S01]  /*7580*/  BSSY.RECONVERGENT B0, `(.L_x_116) ;  /* 0x0000054000007945 */ /* 0x000fe20003800200 */
[----:B------:R-:W-:Y:S02]  /*7590*/  SHF.L.U32 R20, R30, 0x10, RZ ;  /* 0x000000101e147819 */ /* 0x000fe400000006ff */
[----:B------:R-:W-:Y:S02]  /*75a0*/  SHF.L.U32 R64, R55, 0x1, RZ ;  /* 0x0000000137407819 */ /* 0x000fe400000006ff */
[----:B------:R-:W-:Y:S07]  /*75b0*/  ISETP.NE.AND P0, PT, R47, RZ, PT ;  /* 0x000000ff2f00720c */ /* 0x000fee0003f05270 */
[----:B------:R-:W2:Y:S02]  /*75c0*/  LDTM.16dp256bit.x4 R4, tmem[UR4] ;  /* 0x00000004000479ee */ /* 0x000ea40008120000 */
[----:B--2---:R-:W-:Y:S01]  /*75d0*/  FMUL R0, R24, R4 ;  /* 0x0000000418007220 */ /* 0x004fe20000400000 */
[----:B------:R-:W-:Y:S01]  /*75e0*/  LOP3.LUT R4, R28, 0xffff0000, RZ, 0xc0, !PT ;  /* 0xffff00001c047812 */ /* 0x000fe200078ec0ff */
[----:B------:R-:W-:Y:S01]  /*75f0*/  FMUL R2, R24, R5 ;  /* 0x0000000518027220 */ /* 0x000fe20000400000 */
[C---:B------:R-:W-:Y:S01]  /*7600*/  SHF.L.U32 R5, R29.reuse, 0x10, RZ ;  /* 0x000000101d057819 */ /* 0x040fe200000006ff */
[----:B------:R-:W-:Y:S01]  /*7610*/  FFMA R0, R26, R3, R0 ;  /* 0x000000031a007223 */ /* 0x000fe20000000000 */
[----:B------:R-:W-:Y:S01]  /*7620*/  FMUL R3, R24, R6 ;  /* 0x0000000618037220 */ /* 0x000fe20000400000 */
[----:B------:R-:W-:Y:S01]  /*7630*/  LOP3.LUT R6, R29, 0xffff0000, RZ, 0xc0, !PT ;  /* 0xffff00001d067812 */ /* 0x000fe200078ec0ff */
[----:B------:R-:W-:Y:S01]  /*7640*/  FFMA R2, R26, R4, R2 ;  /* 0x000000041a027223 */ /* 0x000fe20000000002 */
[----:B------:R-:W-:Y:S01]  /*7650*/  FMUL R7, R24, R7 ;  /* 0x0000000718077220 */ /* 0x000fe20000400000 */
[----:B------:R-:W-:Y:S01]  /*7660*/  FFMA R3, R26, R5, R3 ;  /* 0x000000051a037223 */ /* 0x000fe20000000003 */
[C---:B------:R-:W-:Y:S01]  /*7670*/  FMUL R4, R24.reuse, R8 ;  /* 0x0000000818047220 */ /* 0x040fe20000400000 */
[----:B------:R-:W-:Y:S01]  /*7680*/  FMUL R5, R24, R9 ;  /* 0x0000000918057220 */ /* 0x000fe20000400000 */
[----:B------:R-:W-:Y:S01]  /*7690*/  F2FP.BF16.F32.PACK_AB R32, R2, R0 ;  /* 0x000000000220723e */ /* 0x000fe200000010ff */
[----:B------:R-:W-:Y:S01]  /*76a0*/  FFMA R7, R26, R6, R7 ;  /* 0x000000061a077223 */ /* 0x000fe20000000007 */
[----:B------:R-:W-:Y:S01]  /*76b0*/  LOP3.LUT R0, R30, 0xffff0000, RZ, 0xc0, !PT ;  /* 0xffff00001e007812 */ /* 0x000fe200078ec0ff */
[----:B------:R-:W-:Y:S01]  /*76c0*/  FFMA R4, R26, R20, R4 ;  /* 0x000000141a047223 */ /* 0x000fe20000000004 */
[----:B------:R-:W-:Y:S01]  /*76d0*/  SHF.L.U32 R2, R31, 0x10, RZ ;  /* 0x000000101f027819 */ /* 0x000fe200000006ff */
[----:B------:R-:W-:Y:S01]  /*76e0*/  FMUL R6, R24, R10 ;  /* 0x0000000a18067220 */ /* 0x000fe20000400000 */
[----:B------:R-:W-:Y:S01]  /*76f0*/  F2FP.BF16.F32.PACK_AB R33, R7, R3 ;  /* 0x000000030721723e */ /* 0x000fe200000010ff */
[C---:B------:R-:W-:Y:S01]  /*7700*/  FFMA R5, R26.reuse, R0, R5 ;  /* 0x000000001a057223 */ /* 0x040fe20000000005 */
[----:B------:R-:W-:Y:S01]  /*7710*/  LOP3.LUT R3, R31, 0xffff0000, RZ, 0xc0, !PT ;  /* 0xffff00001f037812 */ /* 0x000fe200078ec0ff */
[----:B------:R-:W-:Y:S01]  /*7720*/  FFMA R6, R26, R2, R6 ;  /* 0x000000021a067223 */ /* 0x000fe20000000006 */
[----:B-1----:R-:W-:Y:S01]  /*7730*/  SHF.L.U32 R7, R36, 0x10, RZ ;  /* 0x0000001024077819 */ /* 0x002fe200000006ff */
[----:B------:R-:W-:Y:S01]  /*7740*/  FMUL R11, R24, R11 ;  /* 0x0000000b180b7220 */ /* 0x000fe20000400000 */
[----:B------:R-:W-:Y:S01]  /*7750*/  LOP3.LUT R0, R36, 0xffff0000, RZ, 0xc0, !PT ;  /* 0xffff000024007812 */ /* 0x000fe200078ec0ff */
[C---:B------:R-:W-:Y:S01]  /*7760*/  FMUL R8, R24.reuse, R12 ;  /* 0x0000000c18087220 */ /* 0x040fe20000400000 */
[----:B------:R-:W-:Y:S01]  /*7770*/  SHF.L.U32 R2, R37, 0x10, RZ ;  /* 0x0000001025027819 */ /* 0x000fe200000006ff */
[----:B------:R-:W-:Y:S01]  /*7780*/  FMUL R9, R24, R13 ;  /* 0x0000000d18097220 */ /* 0x000fe20000400000 */
[----:B------:R-:W-:Y:S01]  /*7790*/  F2FP.BF16.F32.PACK_AB R34, R5, R4 ;  /* 0x000000040522723e */ /* 0x000fe200000010ff */
[C---:B------:R-:W-:Y:S01]  /*77a0*/  FFMA R11, R26.reuse, R3, R11 ;  /* 0x000000031a0b7223 */ /* 0x040fe2000000000b */
[----:B------:R-:W-:Y:S01]  /*77b0*/  MOV R5, UR50 ;  /* 0x0000003200057c02 */ /* 0x000fe20008000f00 */
[C---:B------:R-:W-:Y:S01]  /*77c0*/  FFMA R8, R26.reuse, R7, R8 ;  /* 0x000000071a087223 */ /* 0x040fe20000000008 */
[----:B------:R-:W-:Y:S01]  /*77d0*/  SHF.L.U32 R3, R39, 0x10, RZ ;  /* 0x0000001027037819 */ /* 0x000fe200000006ff */
[----:B------:R-:W-:Y:S01]  /*77e0*/  FFMA R9, R26, R0, R9 ;  /* 0x000000001a097223 */ /* 0x000fe20000000009 */
[----:B------:R-:W-:Y:S01]  /*77f0*/  LOP3.LUT R0, R37, 0xffff0000, RZ, 0xc0, !PT ;  /* 0xffff000025007812 */ /* 0x000fe200078ec0ff */
[C---:B------:R-:W-:Y:S01]  /*7800*/  FMUL R10, R24.reuse, R14 ;  /* 0x0000000e180a7220 */ /* 0x040fe20000400000 */
[----:B------:R-:W-:Y:S01]  /*7810*/  LOP3.LUT R4, R39, 0xffff0000, RZ, 0xc0, !PT ;  /* 0xffff000027047812 */ /* 0x000fe200078ec0ff */
[C---:B------:R-:W-:Y:S01]  /*7820*/  FMUL R15, R24.reuse, R15 ;  /* 0x0000000f180f7220 */ /* 0x040fe20000400000 */
[----:B------:R-:W-:Y:S01]  /*7830*/  FMUL R12, R24, R16 ;  /* 0x00000010180c7220 */ /* 0x000fe20000400000 */
[----:B------:R-:W-:Y:S01]  /*7840*/  FFMA R10, R26, R2, R10 ;  /* 0x000000021a0a7223 */ /* 0x000fe2000000000a */
[----:B------:R-:W-:Y:S01]  /*7850*/  LOP3.LUT R2, R38, 0xffff0000, RZ, 0xc0, !PT ;  /* 0xffff000026027812 */ /* 0x000fe200078ec0ff */
[----:B------:R-:W-:Y:S01]  /*7860*/  FFMA R15, R26, R0, R15 ;  /* 0x000000001a0f7223 */ /* 0x000fe2000000000f */
[----:B------:R-:W-:Y:S01]  /*7870*/  SHF.L.U32 R0, R38, 0x10, RZ ;  /* 0x0000001026007819 */ /* 0x000fe200000006ff */
[C---:B------:R-:W-:Y:S01]  /*7880*/  FMUL R13, R24.reuse, R17 ;  /* 0x00000011180d7220 */ /* 0x040fe20000400000 */
[C---:B------:R-:W-:Y:S01]  /*7890*/  FMUL R14, R24.reuse, R18 ;  /* 0x00000012180e7220 */ /* 0x040fe20000400000 */
[----:B------:R-:W-:Y:S01]  /*78a0*/  FMUL R19, R24, R19 ;  /* 0x0000001318137220 */ /* 0x000fe20000400000 */
[----:B------:R-:W-:Y:S01]  /*78b0*/  LEA R5, R5, R46, 0xb ;  /* 0x0000002e05057211 */ /* 0x000fe200078e58ff */
[C---:B------:R-:W-:Y:S01]  /*78c0*/  FFMA R12, R26.reuse, R0, R12 ;  /* 0x000000001a0c7223 */ /* 0x040fe2000000000c */
[C---:B------:R-:W-:Y:S01]  /*78d0*/  FFMA R13, R26.reuse, R2, R13 ;  /* 0x000000021a0d7223 */ /* 0x040fe2000000000d */
[C---:B------:R-:W-:Y:S01]  /*78e0*/  FFMA R14, R26.reuse, R3, R14 ;  /* 0x000000031a0e7223 */ /* 0x040fe2000000000e */
[----:B------:R-:W-:Y:S01]  /*78f0*/  FFMA R19, R26, R4, R19 ;  /* 0x000000041a137223 */ /* 0x000fe20000000013 */
[----:B------:R-:W-:Y:S02]  /*7900*/  F2FP.BF16.F32.PACK_AB R35, R11, R6 ;  /* 0x000000060b23723e */ /* 0x000fe400000010ff */
[----:B------:R-:W-:Y:S02]  /*7910*/  LEA R5, R5, UR49, 0x1 ;  /* 0x0000003105057c11 */ /* 0x000fe4000f8e08ff */
[----:B------:R-:W-:Y:S02]  /*7920*/  F2FP.BF16.F32.PACK_AB R8, R9, R8 ;  /* 0x000000080908723e */ /* 0x000fe400000010ff */
[----:B------:R-:W-:Y:S01]  /*7930*/  F2FP.BF16.F32.PACK_AB R9, R15, R10 ;  /* 0x0000000a0f09723e */ /* 0x000fe200000010ff */
[----:B------:R1:W-:Y:S01]  /*7940*/  STSM.16.M88.4 [R5+0x400], R32 ;  /* 0x0004002005007844 */ /* 0x0003e20000000200 */
[----:B------:R-:W-:Y:S02]  /*7950*/  F2FP.BF16.F32.PACK_AB R10, R13, R12 ;  /* 0x0000000c0d0a723e */ /* 0x000fe400000010ff */
[----:B------:R-:W-:Y:S02]  /*7960*/  F2FP.BF16.F32.PACK_AB R11, R19, R14 ;  /* 0x0000000e130b723e */ /* 0x000fe400000010ff */
[----:B------:R-:W-:Y:S05]  /*7970*/  IADD3 R0, PT, PT, R64, 0x400, R5 ;  /* 0x0000040040007810 */ /* 0x000fea0007ffe005 */
[----:B------:R1:W-:Y:S01]  /*7980*/  STSM.16.M88.4 [R0], R8 ;  /* 0x0000000800007844 */ /* 0x0003e20000000200 */
[----:B------:R-:W-:Y:S01]  /*7990*/  @!PT LDS RZ, [RZ] ;  /* 0x00000000fffff984 */ /* 0x000fe20000000800 */
[----:B------:R-:W-:Y:S01]  /*79a0*/  @!PT LDS RZ, [RZ] ;  /* 0x00000000fffff984 */ /* 0x000fe20000000800 */
[----:B------:R-:W-:Y:S01]  /*79b0*/  @!PT LDS RZ, [RZ] ;  /* 0x00000000fffff984 */ /* 0x000fe20000000800 */
[----:B------:R-:W-:Y:S01]  /*79c0*/  @!PT LDS RZ, [RZ] ;  /* 0x00000000fffff984 */ /* 0x000fe20000000800 */
[----:B------:R2:W-:Y:S07]  /*79d0*/  MEMBAR.ALL.CTA ;  /* 0x0000000000007992 */ /* 0x0005ee0000008000 */
[----:B--2---:R-:W2:Y:S02]  /*79e0*/  FENCE.VIEW.ASYNC.S ;  /* 0x00000000000073c6 */ /* 0x004ea40000000000 */
[----:B--2---:R-:W-:Y:S06]  /*79f0*/  BAR.SYNC.DEFER_BLOCKING 0x1, 0x80 ;  /* 0x0042000000007b1d */ /* 0x004fec0000010000 */
[----:B------:R-:W-:Y:S05]  /*7a00*/  @P0 BRA `(.L_x_117) ;  /* 0x00000000002c0947 */ /* 0x000fea0003800000 */
[----:B------:R-:W2:Y:S01]  /*7a10*/  LDCU.64 UR6, c[0x0][0x348] ;  /* 0x00006900ff0677ac */ /* 0x000ea20008000a00 */
[----:B------:R-:W-:Y:S02]  /*7a20*/  R2UR UR42, R60 ;  /* 0x000000003c2a72ca */ /* 0x000fe400000e0000 */
[----:B------:R-:W-:Y:S01]  /*7a30*/  R2UR UR43, R59 ;  /* 0x000000003b2b72ca */ /* 0x000fe200000e0000 */
[----:B------:R-:W-:Y:S01]  /*7a40*/  ULEA UR5, UR50, UR49, 0xc ;  /* 0x0000003132057291 */ /* 0x000fe2000f8e60ff */
[----:B------:R-:W-:Y:S02]  /*7a50*/  R2UR UR44, R57 ;  /* 0x00000000392c72ca */ /* 0x000fe400000e0000 */
[----:B------:R-:W-:Y:S01]  /*7a60*/  R2UR UR45, R58 ;  /* 0x000000003a2d72ca */ /* 0x000fe200000e0000 */
[----:B------:R-:W-:Y:S02]  /*7a70*/  UIADD3 UR40, UPT, UPT, UR5, 0x400, URZ ;  /* 0x0000040005287890 */ /* 0x000fe4000fffe0ff */
[----:B--2---:R-:W-:Y:S04]  /*7a80*/  UIADD3 UR4, UP0, UPT, UR6, 0x780, URZ ;  /* 0x0000078006047890 */ /* 0x004fe8000ff1e0ff */
[----:B------:R-:W-:Y:S09]  /*7a90*/  UIADD3.X UR5, UPT, UPT, URZ, UR7, URZ, UP0, !UPT ;  /* 0x00000007ff057290 */ /* 0x000ff200087fe4ff */
[----:B------:R2:W-:Y:S02]  /*7aa0*/  UTMASTG.5D.IM2COL [UR40], [UR4] ;  /* 0x00000028040073b5 */ /* 0x0005e40008060000 */
[----:B--2---:R0:W-:Y:S02]  /*7ab0*/  UTMACMDFLUSH ;  /* 0x00000000000079b7 */ /* 0x0041e40000000000 */
.L_x_117:
[----:B------:R-:W-:Y:S05]  /*7ac0*/  BSYNC.RECONVERGENT B0 ;  /* 0x0000000000007941 */ /* 0x000fea0003800200 */
.L_x_116:
[----:B------:R-:W-:Y:S01]  /*7ad0*/  UIADD3 UR42, UPT, UPT, UR50, 0x1, URZ ;  /* 0x00000001322a7890 */ /* 0x000fe2000fffe0ff */
[----:B------:R-:W-:Y:S03]  /*7ae0*/  BSSY.RECONVERGENT B0, `(.L_x_118) ;  /* 0x0000005000007945 */ /* 0x000fe60003800200 */
[----:B------:R-:W-:Y:S04]  /*7af0*/  UISETP.NE.AND UP0, UPT, UR42, 0x3, UPT ;  /* 0x000000032a00788c */ /* 0x000fe8000bf05270 */
[----:B------:R-:W-:Y:S01]  /*7b00*/  USEL UR40, UR42, URZ, UP0 ;  /* 0x000000ff2a287287 */ /* 0x000fe20008000000 */
[----:B------:R-:W-:Y:S11]  /*7b10*/  @P0 BRA `(.L_x_119) ;  /* 0x0000000000040947 */ /* 0x000ff60003800000 */
[----:B------:R-:W-:Y:S04]  /*7b20*/  DEPBAR.LE SB0, 0x1 ;  /* 0x000080400000791a */ /* 0x000fe80000000000 */
.L_x_119:
[----:B------:R-:W-:Y:S05]  /*7b30*/  BSYNC.RECONVERGENT B0 ;  /* 0x0000000000007941 */ /* 0x000fea0003800200 */
.L_x_118:
[----:B------:R-:W-:Y:S01]  /*7b40*/  BAR.SYNC.DEFER_BLOCKING 0x1, 0x80 ;  /* 0x0042000000007b1d */ /* 0x000fe20000010000 */
[----:B------:R-:W-:Y:S01]  /*7b50*/  ISETP.NE.AND P1, PT, R63, RZ, PT ;  /* 0x000000ff3f00720c */ /* 0x000fe20003f25270 */
[----:B------:R-:W-:Y:S01]  /*7b60*/  UISETP.NE.AND UP0, UPT, UR54, URZ, UPT ;  /* 0x000000ff3600728c */ /* 0x000fe2000bf05270 */
[----:B------:R-:W-:Y:S11]  /*7b70*/  LEA R3, R66, UR49, 0x3 ;  /* 0x0000003142037c11 */ /* 0x000ff6000f8e18ff */
[----:B------:R-:W-:Y:S01]  /*7b80*/  @P1 SHF.L.U32 R4, R65, 0x1f, RZ ;  /* 0x0000001f41041819 */ /* 0x000fe200000006ff */
[----:B------:R-:W-:Y:S06]  /*7b90*/  BRA.U !UP0, `(.L_x_120) ;  /* 0x0000000108247547 */ /* 0x000fec000b800000 */
[----:B-1----:R-:W1:Y:S01]  /*7ba0*/  S2R R0, SR_CgaCtaId ;  /* 0x0000000000007919 */ /* 0x002e620000008800 */
[----:B------:R-:W-:Y:S01]  /*7bb0*/  IMAD.U32 R2, RZ, RZ, UR52 ;  /* 0x00000034ff027e24 */ /* 0x000fe2000f8e00ff */
[----:B------:R-:W-:Y:S04]  /*7bc0*/  UIADD3 UR4, UPT, UPT, UR52, 0x1, URZ ;  /* 0x0000000134047890 */ /* 0x000fe8000fffe0ff */
[----:B------:R-:W-:Y:S01]  /*7bd0*/  @P1 LEA R2, R2, UR49, 0x3 ;  /* 0x0000003102021c11 */ /* 0x000fe2000f8e18ff */
[----:B------:R-:W-:Y:S04]  /*7be0*/  UISETP.NE.AND UP0, UPT, UR4, 0x3, UPT ;  /* 0x000000030400788c */ /* 0x000fe8000bf05270 */
[----:B------:R-:W-:Y:S01]  /*7bf0*/  @P1 VIADD R2, R2, 0x1b8 ;  /* 0x000001b802021836 */ /* 0x000fe20000000000 */
[----:B------:R-:W-:Y:S04]  /*7c00*/  USEL UR52, UR4, URZ, UP0 ;  /* 0x000000ff04347287 */ /* 0x000fe80008000000 */
[----:B-1----:R-:W-:Y:S04]  /*7c10*/  @P1 PRMT R0, R0, 0x654, R2 ;  /* 0x0000065400001816 */ /* 0x002fe80000000002 */
[----:B------:R2:W-:Y:S04]  /*7c20*/  @P1 SYNCS.ARRIVE.TRANS64.RED.A1T0 RZ, [R0+URZ], RZ ;  /* 0x000000ff00ff19a7 */ /* 0x0005e800081004ff */
.L_x_120:
[----:B------:R-:W3:Y:S01]  /*7c30*/  @P1 SYNCS.PHASECHK.TRANS64.TRYWAIT P0, [R3+URZ+0x1a0], R4 ;  /* 0x0001a004030015a7 */ /* 0x000ee200080011ff */
[----:B------:R-:W-:Y:S01]  /*7c40*/  BSSY B1, `(.L_x_121) ;  /* 0x0000013000017945 */ /* 0x000fe20003800000 */
[----:B---3--:R-:W-:Y:S03]  /*7c50*/  @P1 SEL R67, RZ, 0x1, !P0 ;  /* 0x00000001ff431807 */ /* 0x008fe60004000000 */
[----:B------:R-:W-:Y:S05]  /*7c60*/  @!P1 BRA `(.L_x_122) ;  /* 0x0000000000409947 */ /* 0x000fea0003800000 */
[----:B------:R-:W-:Y:S01]  /*7c70*/  ISETP.NE.AND P1, PT, R68, RZ, PT ;  /* 0x000000ff4400720c */ /* 0x000fe20003f25270 */
[----:B------:R-:W-:Y:S01]  /*7c80*/  BSSY B0, `(.L_x_123) ;  /* 0x0000009000007945 */ /* 0x000fe20003800000 */
[----:B------:R-:W-:Y:S11]  /*7c90*/  ISETP.NE.AND P0, PT, R67, RZ, PT ;  /* 0x000000ff4300720c */ /* 0x000ff60003f05270 */
[----:B------:R-:W-:Y:S05]  /*7ca0*/  @P1 IMAD R2, R66, 0x800, R46 ;  /* 0x0000080042021824 */ /* 0x000fea00078e022e */
[----:B------:R-:W-:Y:S05]  /*7cb0*/  @P1 LEA R2, R2, UR49, 0x1 ;  /* 0x0000003102021c11 */ /* 0x000fea000f8e08ff */
[----:B-12---:R-:W-:Y:S01]  /*7cc0*/  @P1 IMAD.IADD R0, R64, 0x1, R2 ;  /* 0x0000000140001824 */ /* 0x006fe200078e0202 */
[----:B------:R-:W-:Y:S06]  /*7cd0*/  @P0 BRA `(.L_x_124) ;  /* 0x00000000000c0947 */ /* 0x000fec0003800000 */
[----:B------:R-:W-:Y:S04]  /*7ce0*/  SHF.L.U32 R65, R65, 0x1f, RZ ;  /* 0x0000001f41417819 */ /* 0x000fe800000006ff */
[----:B------:R-:W1:Y:S02]  /*7cf0*/  SYNCS.PHASECHK.TRANS64.TRYWAIT P0, [R3+URZ+0x1a0], R65 ;  /* 0x0001a041030075a7 */ /* 0x000e6400080011ff */
[----:B-1----:R-:W-:Y:S05]  /*7d00*/  @!P0 BRA `(.L_x_125) ;  /* 0x0000001c00088947 */ /* 0x002fea0003800000 */
.L_x_124:
[----:B------:R-:W-:Y:S05]  /*7d10*/  BSYNC B0 ;  /* 0x0000000000007941 */ /* 0x000fea0003800000 */
.L_x_123:
[----:B------:R-:W-:Y:S11]  /*7d20*/  ISETP.NE.AND P0, PT, R68, RZ, PT ;  /* 0x000000ff4400720c */ /* 0x000ff60003f05270 */
[----:B------:R-:W-:Y:S02]  /*7d30*/  @!UPT UIADD3 URZ, UPT, UPT, URZ, URZ, URZ ;  /* 0x000000fffffff290 */ /* 0x000fe4000fffe0ff */
[----:B------:R-:W-:Y:S05]  /*7d40*/  @P0 WARPSYNC.ALL ;  /* 0x0000000000000948 */ /* 0x000fea0003800000 */
[----:B------:R3:W4:Y:S04]  /*7d50*/  @P0 LDSM.16.M88.4 R28, [R2+0x400] ;  /* 0x00040000021c083b */ /* 0x0007280000000200 */
[----:B------:R3:W2:Y:S02]  /*7d60*/  @P0 LDSM.16.M88.4 R36, [R0+0x400] ;  /* 0x000400000024083b */ /* 0x0006a40000000200 */
.L_x_122:
[----:B------:R-:W-:Y:S05]  /*7d70*/  BSYNC B1 ;  /* 0x0000000000017941 */ /* 0x000fea0003800000 */
.L_x_121:
[----:B-123--:R-:W-:Y:S05]  /*7d80*/  VIADD R0, R25, 0x20 ;  /* 0x0000002019007836 */ /* 0x00efea0000000000 */
[----:B------:R-:W-:Y:S04]  /*7d90*/  SHF.R.U32.HI R0, RZ, 0x15, R0 ;  /* 0x00000015ff007819 */ /* 0x000fe80000011600 */
[----:B------:R-:W-:Y:S11]  /*7da0*/  LOP3.LUT P0, RZ, R0, 0x3, R49, 0x48, !PT ;  /* 0x0000000300ff7812 */ /* 0x000ff60007804831 */
[----:B------:R-:W-:Y:S02]  /*7db0*/  @!UPT UIADD3 URZ, UPT, UPT, URZ, URZ, URZ ;  /* 0x000000fffffff290 */ /* 0x000fe4000fffe0ff */
[----:B------:R-:W-:Y:S05]  /*7dc0*/  @!P0 BRA `(.L_x_126) ;  /* 0x0000000000408947 */ /* 0x000fea0003800000 */
[----:B------:R-:W1:Y:S01]  /*7dd0*/  LDCU.64 UR8, c[0x4][0x70] ;  /* 0x01000e00ff0877ac */ /* 0x000e620008000a00 */
[----:B------:R-:W-:Y:S01]  /*7de0*/  MOV R3, 0x0 ;  /* 0x0000000000037802 */ /* 0x000fe20000000f00 */
[----:B------:R-:W-:Y:S02]  /*7df0*/  HFMA2 R12, -RZ, RZ, 0, 5.9604644775390625e-08 ;  /* 0x00000001ff0c7431 */ /* 0x000fe400000001ff */
[----:B------:R-:W-:Y:S02]  /*7e00*/  IMAD.MOV.U32 R8, RZ, RZ, 0x192 ;  /* 0x00000192ff087424 */ /* 0x000fe400078e00ff */
[----:B------:R-:W-:Y:S01]  /*7e10*/  IMAD.MOV.U32 R13, RZ, RZ, RZ ;  /* 0x000000ffff0d7224 */ /* 0x000fe200078e00ff */
[----:B------:R-:W2:Y:S01]  /*7e20*/  LDCU.64 UR6, c[0x4][0x78] ;  /* 0x01000f00ff0677ac */ /* 0x000ea20008000a00 */
[----:B------:R-:W3:Y:S01]  /*7e30*/  LDC.64 R2, c[0x4][R3] ;  /* 0x0100000003027b82 */ /* 0x000ee20000000a00 */
[----:B------:R-:W5:Y:S01]  /*7e40*/  LDCU.64 UR4, c[0x4][0x10] ;  /* 0x01000200ff0477ac */ /* 0x000f620008000a00 */
[----:B-1----:R-:W-:Y:S01]  /*7e50*/  MOV R5, UR9 ;  /* 0x0000000900057c02 */ /* 0x002fe20008000f00 */
[----:B------:R-:W-:Y:S01]  /*7e60*/  IMAD.U32 R4, RZ, RZ, UR8 ;  /* 0x00000008ff047e24 */ /* 0x000fe2000f8e00ff */
[----:B--2---:R-:W-:Y:S01]  /*7e70*/  MOV R7, UR7 ;  /* 0x0000000700077c02 */ /* 0x004fe20008000f00 */
[----:B------:R-:W-:Y:S01]  /*7e80*/  IMAD.U32 R6, RZ, RZ, UR6 ;  /* 0x00000006ff067e24 */ /* 0x000fe2000f8e00ff */
[----:B-----5:R-:W-:Y:S01]  /*7e90*/  MOV R11, UR5 ;  /* 0x00000005000b7c02 */ /* 0x020fe20008000f00 */
[----:B------:R-:W-:Y:S02]  /*7ea0*/  IMAD.U32 R10, RZ, RZ, UR4 ;  /* 0x00000004ff0a7e24 */ /* 0x000fe4000f8e00ff */
[----:B------:R-:W-:Y:S07]  /*7eb0*/  LEPC R20, `(.L_x_126) ;  /* 0x000000001014794e */ /* 0x000fee0000000000 */
[----:B---34-:R-:W-:Y:S05]  /*7ec0*/  CALL.ABS.NOINC R2 ;  /* 0x0000000002007343 */ /* 0x018fea0003c00000 */
.L_x_126:
[----:B------:R-:W-:Y:S01]  /*7ed0*/  ISETP.NE.AND P0, PT, R47, RZ, PT ;  /* 0x000000ff2f00720c */ /* 0x000fe20003f05270 */
[----:B------:R-:W-:Y:S05]  /*7ee0*/  WARPSYNC.ALL ;  /* 0x0000000000007948 */ /* 0x000fea0003800000 */
[----:B------:R-:W-:Y:S01]  /*7ef0*/  R2UR UR4, R25 ;  /* 0x00000000190472ca */ /* 0x000fe200000e0000 */
[----:B------:R-:W1:Y:S01]  /*7f00*/  S2UR UR5, SR_CgaCtaId ;  /* 0x00000000000579c3 */ /* 0x000e620000008800 */
[C---:B----4-:R-:W-:Y:S01]  /*7f10*/  SHF.L.U32 R20, R28.reuse, 0x10, RZ ;  /* 0x000000101c147819 */ /* 0x050fe200000006ff */
[----:B------:R-:W-:Y:S01]  /*7f20*/  BSSY.RECONVERGENT B0, `(.L_x_127) ;  /* 0x0000058000007945 */ /* 0x000fe20003800200 */
[----:B------:R-:W-:Y:S02]  /*7f30*/  LOP3.LUT R21, R28, 0xffff0000, RZ, 0xc0, !PT ;  /* 0xffff00001c157812 */ /* 0x000fe400078ec0ff */
[----:B------:R-:W-:Y:S02]  /*7f40*/  SHF.L.U32 R25, R29, 0x10, RZ ;  /* 0x000000101d197819 */ /* 0x000fe400000006ff */
[----:B------:R-:W-:Y:S02]  /*7f50*/  SHF.L.U32 R28, R30, 0x10, RZ ;  /* 0x000000101e1c7819 */ /* 0x000fe400000006ff */
[C---:B------:R-:W-:Y:S02]  /*7f60*/  SHF.L.U32 R32, R36.reuse, 0x10, RZ ;  /* 0x0000001024207819 */ /* 0x040fe400000006ff */
[----:B------:R-:W-:Y:S01]  /*7f70*/  LOP3.LUT R33, R36, 0xffff0000, RZ, 0xc0, !PT ;  /* 0xffff000024217812 */ /* 0x000fe200078ec0ff */
[----:B------:R-:W2:Y:S01]  /*7f80*/  LDTM.16dp256bit.x4 R4, tmem[UR4+0x20] ;  /* 0x00002004000479ee */ /* 0x000ea20008120000 */
[----:B------:R-:W-:Y:S01]  /*7f90*/  R2UR UR4, R27 ;  /* 0x000000001b0472ca */ /* 0x000fe200000e0000 */
[----:B------:R-:W-:Y:S01]  /*7fa0*/  NOP ;  /* 0x0000000000007918 */ /* 0x000fe20000000000 */
[----:B------:R-:W-:Y:S02]  /*7fb0*/  LOP3.LUT R27, R29, 0xffff0000, RZ, 0xc0, !PT ;  /* 0xffff00001d1b7812 */ /* 0x000fe400078ec0ff */
[----:B------:R-:W-:Y:S02]  /*7fc0*/  LOP3.LUT R29, R30, 0xffff0000, RZ, 0xc0, !PT ;  /* 0xffff00001e1d7812 */ /* 0x000fe400078ec0ff */
[C---:B------:R-:W-:Y:S02]  /*7fd0*/  SHF.L.U32 R30, R31.reuse, 0x10, RZ ;  /* 0x000000101f1e7819 */ /* 0x040fe400000006ff */
[----:B------:R-:W-:Y:S02]  /*7fe0*/  LOP3.LUT R31, R31, 0xffff0000, RZ, 0xc0, !PT ;  /* 0xffff00001f1f7812 */ /* 0x000fe400078ec0ff */
[C---:B------:R-:W-:Y:S02]  /*7ff0*/  SHF.L.U32 R34, R37.reuse, 0x10, RZ ;  /* 0x0000001025227819 */ /* 0x040fe400000006ff */
[----:B------:R-:W-:Y:S01]  /*8000*/  LOP3.LUT R35, R37, 0xffff0000, RZ, 0xc0, !PT ;  /* 0xffff000025237812 */ /* 0x000fe200078ec0ff */
[----:B------:R-:W-:Y:S01]  /*8010*/  UIADD3 UR4, UPT, UPT, UR4, 0x200, URZ ;  /* 0x0000020004047890 */ /* 0x000fe2000fffe0ff */
[C---:B------:R-:W-:Y:S02]  /*8020*/  SHF.L.U32 R36, R38.reuse, 0x10, RZ ;  /* 0x0000001026247819 */ /* 0x040fe400000006ff */
[----:B------:R-:W-:Y:S02]  /*8030*/  LOP3.LUT R37, R38, 0xffff0000, RZ, 0xc0, !PT ;  /* 0xffff000026257812 */ /* 0x000fe400078ec0ff */
[C---:B------:R-:W-:Y:S02]  /*8040*/  SHF.L.U32 R38, R39.reuse, 0x10, RZ ;  /* 0x0000001027267819 */ /* 0x040fe400000006ff */
[----:B------:R-:W-:Y:S01]  /*8050*/  LOP3.LUT R39, R39, 0xffff0000, RZ, 0xc0, !PT ;  /* 0xffff000027277812 */ /* 0x000fe200078ec0ff */
[C---:B--2---:R-:W-:Y:S01]  /*8060*/  FMUL R4, R24.reuse, R4 ;  /* 0x0000000418047220 */ /* 0x044fe20000400000 */
[----:B-1----:R-:W-:Y:S01]  /*8070*/  UPRMT UR4, UR5, 0x654, UR4 ;  /* 0x0000065405047896 */ /* 0x002fe20008000004 */
[C---:B------:R-:W-:Y:S01]  /*8080*/  FMUL R5, R24.reuse, R5 ;  /* 0x0000000518057220 */ /* 0x040fe20000400000 */
[----:B------:R-:W-:Y:S01]  /*8090*/  FMUL R6, R24, R6 ;  /* 0x0000000618067220 */ /* 0x000fe20000400000 */
[----:B------:R-:W-:Y:S01]  /*80a0*/  FFMA R4, R26, R20, R4 ;  /* 0x000000141a047223 */ /* 0x000fe20000000004 */
[----:B------:R-:W-:Y:S01]  /*80b0*/  FMUL R7, R24, R7 ;  /* 0x0000000718077220 */ /* 0x000fe20000400000 */
[C---:B------:R-:W-:Y:S01]  /*80c0*/  FFMA R5, R26.reuse, R21, R5 ;  /* 0x000000151a057223 */ /* 0x040fe20000000005 */
[----:B------:R-:W-:Y:S01]  /*80d0*/  FFMA R6, R26, R25, R6 ;  /* 0x000000191a067223 */ /* 0x000fe20000000006 */
[----:B------:R-:W-:Y:S01]  /*80e0*/  FMUL R8, R24, R8 ;  /* 0x0000000818087220 */ /* 0x000fe20000400000 */
[----:B------:R-:W-:Y:S01]  /*80f0*/  FFMA R7, R26, R27, R7 ;  /* 0x0000001b1a077223 */ /* 0x000fe20000000007 */
[----:B------:R-:W-:Y:S01]  /*8100*/  FMUL R9, R24, R9 ;  /* 0x0000000918097220 */ /* 0x000fe20000400000 */
[----:B------:R-:W-:Y:S01]  /*8110*/  F2FP.BF16.F32.PACK_AB R4, R5, R4 ;  /* 0x000000040504723e */ /* 0x000fe200000010ff */
[----:B------:R-:W-:Y:S01]  /*8120*/  SYNCS.ARRIVE.TRANS64.RED.A1T0 RZ, [UR4], RZ ;  /* 0x000000ffffff79a7 */ /* 0x000fe20008100404 */
[C---:B------:R-:W-:Y:S01]  /*8130*/  FFMA R8, R26.reuse, R28, R8 ;  /* 0x0000001c1a087223 */ /* 0x040fe20000000008 */
[----:B------:R-:W-:Y:S01]  /*8140*/  F2FP.BF16.F32.PACK_AB R5, R7, R6 ;  /* 0x000000060705723e */ /* 0x000fe200000010ff */
[----:B------:R-:W-:Y:S01]  /*8150*/  FFMA R9, R26, R29, R9 ;  /* 0x0000001d1a097223 */ /* 0x000fe20000000009 */
[C---:B------:R-:W-:Y:S01]  /*8160*/  FMUL R10, R24.reuse, R10 ;  /* 0x0000000a180a7220 */ /* 0x040fe20000400000 */
[C---:B------:R-:W-:Y:S01]  /*8170*/  FMUL R11, R24.reuse, R11 ;  /* 0x0000000b180b7220 */ /* 0x040fe20000400000 */
[C---:B------:R-:W-:Y:S01]  /*8180*/  FMUL R0, R24.reuse, R12 ;  /* 0x0000000c18007220 */ /* 0x040fe20000400000 */
[----:B------:R-:W-:Y:S01]  /*8190*/  FMUL R2, R24, R13 ;  /* 0x0000000d18027220 */ /* 0x000fe20000400000 */
[----:B------:R-:W-:Y:S01]  /*81a0*/  FFMA R10, R26, R30, R10 ;  /* 0x0000001e1a0a7223 */ /* 0x000fe2000000000a */
[----:B------:R-:W-:Y:S01]  /*81b0*/  FMUL R3, R24, R14 ;  /* 0x0000000e18037220 */ /* 0x000fe20000400000 */
[----:B------:R-:W-:Y:S01]  /*81c0*/  F2FP.BF16.F32.PACK_AB R6, R9, R8 ;  /* 0x000000080906723e */ /* 0x000fe200000010ff */
[----:B------:R-:W-:Y:S01]  /*81d0*/  FFMA R11, R26, R31, R11 ;  /* 0x0000001f1a0b7223 */ /* 0x000fe2000000000b */
[C---:B------:R-:W-:Y:S01]  /*81e0*/  FMUL R15, R24.reuse, R15 ;  /* 0x0000000f180f7220 */ /* 0x040fe20000400000 */
[----:B------:R-:W-:Y:S01]  /*81f0*/  FMUL R12, R24, R16 ;  /* 0x00000010180c7220 */ /* 0x000fe20000400000 */
[----:B------:R-:W-:Y:S01]  /*8200*/  FFMA R0, R26, R32, R0 ;  /* 0x000000201a007223 */ /* 0x000fe20000000000 */
[----:B------:R-:W-:Y:S01]  /*8210*/  MOV R8, UR40 ;  /* 0x0000002800087c02 */ /* 0x000fe20008000f00 */
[----:B------:R-:W-:Y:S01]  /*8220*/  FMUL R13, R24, R17 ;  /* 0x00000011180d7220 */ /* 0x000fe20000400000 */
[----:B------:R-:W-:Y:S01]  /*8230*/  FFMA R2, R26, R33, R2 ;  /* 0x000000211a027223 */ /* 0x000fe20000000002 */
[----:B------:R-:W-:Y:S01]  /*8240*/  FMUL R14, R24, R18 ;  /* 0x00000012180e7220 */ /* 0x000fe20000400000 */
[C---:B------:R-:W-:Y:S01]  /*8250*/  FFMA R3, R26.reuse, R34, R3 ;  /* 0x000000221a037223 */ /* 0x040fe20000000003 */
[----:B------:R-:W-:Y:S01]  /*8260*/  FFMA R15, R26, R35, R15 ;  /* 0x000000231a0f7223 */ /* 0x000fe2000000000f */
[----:B------:R-:W-:Y:S01]  /*8270*/  FMUL R19, R24, R19 ;  /* 0x0000001318137220 */ /* 0x000fe20000400000 */
[----:B------:R-:W-:Y:S01]  /*8280*/  FFMA R12, R26, R36, R12 ;  /* 0x000000241a0c7223 */ /* 0x000fe2000000000c */
[----:B------:R-:W-:Y:S01]  /*8290*/  LEA R8, R8, R46, 0xb ;  /* 0x0000002e08087211 */ /* 0x000fe200078e58ff */
        /* <DEDUP_REMOVED lines=24> */
[----:B------:R-:W-:Y:S01]  /*8420*/  R2UR UR12, R57 ;  /* 0x00000000390c72ca */ /* 0x000fe200000e0000 */
[----:B------:R-:W-:Y:S01]  /*8430*/  UIADD3 UR9, UPT, UPT, UR41, 0x20, URZ ;  /* 0x0000002029097890 */ /* 0x000fe2000fffe0ff */
[----:B------:R-:W-:Y:S01]  /*8440*/  R2UR UR13, R58 ;  /* 0x000000003a0d72ca */ /* 0x000fe200000e0000 */
[----:B------:R-:W-:Y:S02]  /*8450*/  UIADD3 UR8, UPT, UPT, UR5, 0x400, URZ ;  /* 0x0000040005087890 */ /* 0x000fe4000fffe0ff */
[----:B--2---:R-:W-:Y:S04]  /*8460*/  UIADD3 UR4, UP0, UPT, UR6, 0x780, URZ ;  /* 0x0000078006047890 */ /* 0x004fe8000ff1e0ff */
[----:B------:R-:W-:Y:S09]  /*8470*/  UIADD3.X UR5, UPT, UPT, URZ, UR7, URZ, UP0, !UPT ;  /* 0x00000007ff057290 */ /* 0x000ff200087fe4ff */
[----:B------:R2:W-:Y:S02]  /*8480*/  UTMASTG.5D.IM2COL [UR8], [UR4] ;  /* 0x00000008040073b5 */ /* 0x0005e40008060000 */
[----:B--2---:R0:W-:Y:S02]  /*8490*/  UTMACMDFLUSH ;  /* 0x00000000000079b7 */ /* 0x0041e40000000000 */
.L_x_128:
[----:B------:R-:W-:Y:S05]  /*84a0*/  BSYNC.RECONVERGENT B0 ;  /* 0x0000000000007941 */ /* 0x000fea0003800200 */
.L_x_127:
[----:B------:R-:W-:Y:S01]  /*84b0*/  UIADD3 UR4, UPT, UPT, UR40, 0x1, URZ ;  /* 0x0000000128047890 */ /* 0x000fe2000fffe0ff */
[----:B------:R-:W-:Y:S03]  /*84c0*/  BSSY.RECONVERGENT B0, `(.L_x_129) ;  /* 0x0000008000007945 */ /* 0x000fe60003800200 */
[----:B------:R-:W-:Y:S04]  /*84d0*/  UISETP.NE.AND UP0, UPT, UR4, 0x3, UPT ;  /* 0x000000030400788c */ /* 0x000fe8000bf05270 */
[----:B------:R-:W-:Y:S02]  /*84e0*/  UISETP.EQ.XOR UP1, UPT, UR42, 0x3, !UP0 ;  /* 0x000000032a00788c */ /* 0x000fe4000c722a70 */
[----:B------:R-:W-:Y:S02]  /*84f0*/  USEL UR50, UR4, URZ, UP0 ;  /* 0x000000ff04327287 */ /* 0x000fe40008000000 */
[----:B------:R-:W-:Y:S04]  /*8500*/  USEL UR5, URZ, 0x1, !UP1 ;  /* 0x00000001ff057887 */ /* 0x000fe8000c800000 */
[----:B------:R-:W-:Y:S01]  /*8510*/  ULOP3.LUT UR55, UR55, UR5, URZ, 0x3c, !UPT ;  /* 0x0000000537377292 */ /* 0x000fe2000f8e3cff */
[----:B------:R-:W-:Y:S11]  /*8520*/  @P0 BRA `(.L_x_130) ;  /* 0x0000000000040947 */ /* 0x000ff60003800000 */
[----:B------:R-:W-:Y:S04]  /*8530*/  DEPBAR.LE SB0, 0x1 ;  /* 0x000080400000791a */ /* 0x000fe80000000000 */
.L_x_130:
[----:B------:R-:W-:Y:S05]  /*8540*/  BSYNC.RECONVERGENT B0 ;  /* 0x0000000000007941 */ /* 0x000fea0003800200 */
.L_x_129:
[----:B------:R-:W-:Y:S01]  /*8550*/  BAR.SYNC.DEFER_BLOCKING 0x1, 0x80 ;  /* 0x0042000000007b1d */ /* 0x000fe20000010000 */
[----:B------:R-:W-:Y:S01]  /*8560*/  UISETP.NE.AND UP0, UPT, UR54, -0x2, UPT ;  /* 0xfffffffe3600788c */ /* 0x000fe2000bf05270 */
[----:B------:R-:W-:Y:S08]  /*8570*/  IADD3 R22, PT, PT, R22, 0x1, RZ ;  /* 0x0000000116167810 */ /* 0x000ff00007ffe0ff */
[----:B------:R-:W-:Y:S05]  /*8580*/  BRA.U !UP0, `(.L_x_131) ;  /* 0x0000000108287547 */ /* 0x000fea000b800000 */
[----:B------:R-:W2:Y:S01]  /*8590*/  S2R R0, SR_CgaCtaId ;  /* 0x0000000000007919 */ /* 0x000ea20000008800 */
[----:B------:R-:W-:Y:S01]  /*85a0*/  ISETP.NE.AND P0, PT, R63, RZ, PT ;  /* 0x000000ff3f00720c */ /* 0x000fe20003f05270 */
[----:B------:R-:W-:Y:S01]  /*85b0*/  IMAD.U32 R2, RZ, RZ, UR52 ;  /* 0x00000034ff027e24 */ /* 0x000fe2000f8e00ff */
[----:B------:R-:W-:Y:S04]  /*85c0*/  UIADD3 UR4, UPT, UPT, UR52, 0x1, URZ ;  /* 0x0000000134047890 */ /* 0x000fe8000fffe0ff */
[----:B------:R-:W-:Y:S04]  /*85d0*/  UISETP.NE.AND UP0, UPT, UR4, 0x3, UPT ;  /* 0x000000030400788c */ /* 0x000fe8000bf05270 */
[----:B------:R-:W-:Y:S03]  /*85e0*/  USEL UR52, UR4, URZ, UP0 ;  /* 0x000000ff04347287 */ /* 0x000fe60008000000 */
[----:B------:R-:W-:Y:S05]  /*85f0*/  @P0 LEA R2, R2, UR49, 0x3 ;  /* 0x0000003102020c11 */ /* 0x000fea000f8e18ff */
[----:B------:R-:W-:Y:S05]  /*8600*/  @P0 VIADD R2, R2, 0x1b8 ;  /* 0x000001b802020836 */ /* 0x000fea0000000000 */
[----:B--2---:R-:W-:Y:S04]  /*8610*/  @P0 PRMT R0, R0, 0x654, R2 ;  /* 0x0000065400000816 */ /* 0x004fe80000000002 */
[----:B------:R2:W-:Y:S03]  /*8620*/  @P0 SYNCS.ARRIVE.TRANS64.RED.A1T0 RZ, [R0+URZ], RZ ;  /* 0x000000ff00ff09a7 */ /* 0x0005e600081004ff */
.L_x_131:
[----:B------:R-:W-:Y:S01]  /*8630*/  R2UR UR6, R62 ;  /* 0x000000003e0672ca */ /* 0x000fe200000e0000 */
[----:B------:R-:W-:Y:S01]  /*8640*/  UIADD3 UR54, UPT, UPT, UR54, 0x2, URZ ;  /* 0x0000000236367890 */ /* 0x000fe2000fffe0ff */
[----:B------:R-:W-:Y:S02]  /*8650*/  R2UR UR5, R52 ;  /* 0x00000000340572ca */ /* 0x000fe400000e0000 */
[----:B------:R-:W-:Y:S02]  /*8660*/  R2UR UR4, R53 ;  /* 0x00000000350472ca */ /* 0x000fe400000e0000 */
[----:B------:R-:W-:Y:S02]  /*8670*/  R2UR UR53, R56 ;  /* 0x00000000383572ca */ /* 0x000fe400000e0000 */
[----:B------:R-:W-:Y:S02]  /*8680*/  ISETP.NE.AND P0, PT, R22, 0x2, PT ;  /* 0x000000021600780c */ /* 0x000fe40003f05270 */
[----:B------:R-:W-:Y:S02]  /*8690*/  LOP3.LUT R44, R44, 0x1, RZ, 0x3c, !PT ;  /* 0x000000012c2c7812 */ /* 0x000fe400078e3cff */
[----:B--2---:R-:W-:Y:S01]  /*86a0*/  SEL R0, RZ, 0x1, P0 ;  /* 0x00000001ff007807 */ /* 0x004fe20000000000 */
[----:B------:R-:W-:Y:S01]  /*86b0*/  UISETP.NE.AND UP0, UPT, UR6, URZ, UPT ;  /* 0x000000ff0600728c */ /* 0x000fe2000bf05270 */
[----:B------:R-:W-:Y:S01]  /*86c0*/  SEL R22, R22, RZ, P0 ;  /* 0x000000ff16167207 */ /* 0x000fe20000000000 */
[----:B------:R-:W-:Y:S01]  /*86d0*/  UIADD3 UR23, UPT, UPT, UR36, UR5, URZ ;  /* 0x0000000524177290 */ /* 0x000fe2000fffe0ff */
[----:B------:R-:W-:Y:S01]  /*86e0*/  LOP3.LUT R45, R45, R0, RZ, 0x3c, !PT ;  /* 0x000000002d2d7212 */ /* 0x000fe200078e3cff */
[----:B------:R-:W-:Y:S05]  /*86f0*/  UIADD3 UR51, UPT, UPT, UR37, UR4, URZ ;  /* 0x0000000425337290 */ /* 0x000fea000fffe0ff */
[----:B------:R-:W-:Y:S07]  /*8700*/  BRA.U UP0, `(.L_x_132) ;  /* 0xffffffdd00007547 */ /* 0x000fee000b83ffff */
[----:B------:R-:W-:-:S13]  /*8710*/  R2UR UR4, R54 ;  /* 0x00000000360472ca */ /* 0x000fda00000e0000 */
[----:B------:R-:W-:-:S09]  /*8720*/  UISETP.NE.AND UP0, UPT, UR4, URZ, UPT ;  /* 0x000000ff0400728c */ /* 0x000fd2000bf05270 */
[----:B------:R-:W-:Y:S05]  /*8730*/  BRA.U !UP0, `(.L_x_133) ;  /* 0x0000000108487547 */ /* 0x000fea000b800000 */
[----:B------:R-:W2:Y:S02]  /*8740*/  LDCU.64 UR4, c[0x0][0x990] ;  /* 0x00013200ff0477ac */ /* 0x000ea40008000a00 */
[----:B--2---:R-:W-:-:S04]  /*8750*/  UISETP.NE.U32.AND UP0, UPT, UR4, URZ, UPT ;  /* 0x000000ff0400728c */ /* 0x004fc8000bf05070 */
[----:B------:R-:W-:-:S09]  /*8760*/  UISETP.NE.AND.EX UP0, UPT, UR5, URZ, UPT, UP0 ;  /* 0x000000ff0500728c */ /* 0x000fd2000bf05300 */
[----:B------:R-:W-:Y:S05]  /*8770*/  BRA.U UP0, `(.L_x_134) ;  /* 0x00000001000c7547 */ /* 0x000fea000b800000 */
[----:B------:R-:W-:-:S13]  /*8780*/  FSETP.NEU.AND P0, PT, R26, RZ, PT ;  /* 0x000000ff1a00720b */ /* 0x000fda0003f0d000 */
[----:B------:R-:W-:Y:S05]  /*8790*/  @!P0 EXIT ;  /* 0x000000000000894d */ /* 0x000fea0003800000 */
[----:B------:R-:W-:Y:S05]  /*87a0*/  BRA `(.L_x_133) ;  /* 0x00000000002c7947 */ /* 0x000fea0003800000 */
.L_x_134:
[----:B------:R-:W-:Y:S01]  /*87b0*/  ISETP.NE.AND P0, PT, R61, RZ, PT ;  /* 0x000000ff3d00720c */ /* 0x000fe20003f05270 */
[----:B------:R-:W-:-:S12]  /*87c0*/  BSSY.RECONVERGENT B0, `(.L_x_133) ;  /* 0x0000009000007945 */ /* 0x000fd80003800200 */
[----:B------:R-:W-:Y:S05]  /*87d0*/  @P0 BRA `(.L_x_135) ;  /* 0x0000000000140947 */ /* 0x000fea0003800000 */
[----:B------:R-:W2:Y:S02]  /*87e0*/  LDCU.64 UR4, c[0x0][0x988] ;  /* 0x00013100ff0477ac */ /* 0x000ea40008000a00 */
[----:B--2---:R-:W-:-:S04]  /*87f0*/  ISETP.NE.U32.AND P0, PT, RZ, UR4, PT ;  /* 0x00000004ff007c0c */ /* 0x004fc8000bf05070 */
[----:B------:R-:W-:-:S13]  /*8800*/  ISETP.NE.AND.EX P0, PT, RZ, UR5, PT, P0 ;  /* 0x00000005ff007c0c */ /* 0x000fda000bf05300 */
[----:B------:R-:W-:Y:S05]  /*8810*/  @!P0 EXIT ;  /* 0x000000000000894d */ /* 0x000fea0003800000 */
[----:B------:R-:W-:Y:S05]  /*8820*/  BRA `(.L_x_136) ;  /* 0x0000000000087947 */ /* 0x000fea0003800000 */
.L_x_135:
[----:B------:R-:W-:-:S13]  /*8830*/  FSETP.NEU.AND P0, PT, R26, RZ, PT ;  /* 0x000000ff1a00720b */ /* 0x000fda0003f0d000 */
[----:B------:R-:W-:Y:S05]  /*8840*/  @!P0 EXIT ;  /* 0x000000000000894d */ /* 0x000fea0003800000 */
.L_x_136:
[----:B------:R-:W-:Y:S05]  /*8850*/  BSYNC.RECONVERGENT B0 ;  /* 0x0000000000007941 */ /* 0x000fea0003800200 */
.L_x_133:
[----:B------:R-:W2:Y:S01]  /*8860*/  S2UR UR5, SR_CgaCtaId ;  /* 0x00000000000579c3 */ /* 0x000ea20000008800 */
[----:B------:R-:W-:Y:S01]  /*8870*/  ULEA UR4, UR52, UR49, 0x3 ;  /* 0x0000003134047291 */ /* 0x000fe2000f8e18ff */
[----:B------:R-:W-:-:S04]  /*8880*/  DEPBAR.LE SB0, 0x0 ;  /* 0x000080000000791a */ /* 0x000fc80000000000 */
[----:B------:R-:W-:-:S04]  /*8890*/  UIADD3 UR4, UPT, UPT, UR4, 0x1b8, URZ ;  /* 0x000001b804047890 */ /* 0x000fc8000fffe0ff */
[----:B--2---:R-:W-:-:S09]  /*88a0*/  UPRMT UR4, UR5, 0x654, UR4 ;  /* 0x0000065405047896 */ /* 0x004fd20008000004 */
[----:B------:R-:W-:Y:S01]  /*88b0*/  SYNCS.ARRIVE.TRANS64.RED.A1T0 RZ, [UR4], RZ ;  /* 0x000000ffffff79a7 */ /* 0x000fe20008100404 */
[----:B------:R-:W-:Y:S05]  /*88c0*/  EXIT ;  /* 0x000000000000794d */ /* 0x000fea0003800000 */
.L_x_25:
[----:B------:R-:W-:Y:S07]  /*88d0*/  MOV R0, UR9 ;  /* 0x0000000900007c02 */ /* 0x000fee0008000f00 */
.L_x_137:
[----:B--2---:R2:W3:Y:S02]  /*88e0*/  SYNCS.PHASECHK.TRANS64.TRYWAIT P0, [R0+URZ+0xd0], R5 ;  /* 0x0000d005000075a7 */ /* 0x0044e400080011ff */
[----:B---3--:R-:W-:Y:S05]  /*88f0*/  @!P0 NANOSLEEP.SYNCS 0x989680 ;  /* 0x009896800000895d */ /* 0x008fea0003900000 */
[----:B------:R-:W3:Y:S02]  /*8900*/  @!P0 SYNCS.PHASECHK.TRANS64 P0, [R0+URZ+0xd0], R5 ;  /* 0x0000d005000085a7 */ /* 0x000ee400080010ff */
[----:B---3--:R-:W-:Y:S05]  /*8910*/  @!P0 BRA `(.L_x_137) ;  /* 0xfffffffc00f08947 */ /* 0x008fea000383ffff */
[----:B------:R-:W-:Y:S05]  /*8920*/  BRA `(.L_x_24) ;  /* 0xffffff94001c7947 */ /* 0x000fea000383ffff */
.L_x_32:
[----:B------:R-:W-:Y:S07]  /*8930*/  MOV R0, UR9 ;  /* 0x0000000900007c02 */ /* 0x000fee0008000f00 */
.L_x_138:
[----:B-1----:R1:W2:Y:S02]  /*8940*/  SYNCS.PHASECHK.TRANS64.TRYWAIT P0, [R0+URZ+0xd0], R5 ;  /* 0x0000d005000075a7 */ /* 0x0022a400080011ff */
[----:B--2---:R-:W-:Y:S05]  /*8950*/  @!P0 NANOSLEEP.SYNCS 0x989680 ;  /* 0x009896800000895d */ /* 0x004fea0003900000 */
[----:B------:R-:W2:Y:S02]  /*8960*/  @!P0 SYNCS.PHASECHK.TRANS64 P0, [R0+URZ+0xd0], R5 ;  /* 0x0000d005000085a7 */ /* 0x000ea400080010ff */
[----:B--2---:R-:W-:Y:S05]  /*8970*/  @!P0 BRA `(.L_x_138) ;  /* 0xfffffffc00f08947 */ /* 0x004fea000383ffff */
[----:B------:R-:W-:Y:S05]  /*8980*/  BRA `(.L_x_31) ;  /* 0xffffff9800b87947 */ /* 0x000fea000383ffff */
.L_x_37:
[----:B-1----:R-:W-:-:S07]  /*8990*/  MOV R0, UR29 ;  /* 0x0000001d00007c02 */ /* 0x002fce0008000f00 */
.L_x_139:
[----:B-1----:R1:W2:Y:S02]  /*89a0*/  SYNCS.PHASECHK.TRANS64.TRYWAIT P0, [R0+URZ+0x1e0], R4 ;  /* 0x0001e004000075a7 */ /* 0x0022a400080011ff */
[----:B--2---:R-:W-:Y:S05]  /*89b0*/  @!P0 NANOSLEEP.SYNCS 0x989680 ;  /* 0x009896800000895d */ /* 0x004fea0003900000 */
[----:B------:R-:W2:Y:S02]  /*89c0*/  @!P0 SYNCS.PHASECHK.TRANS64 P0, [R0+URZ+0x1e0], R4 ;  /* 0x0001e004000085a7 */ /* 0x000ea400080010ff */
[----:B--2---:R-:W-:Y:S05]  /*89d0*/  @!P0 BRA `(.L_x_139) ;  /* 0xfffffffc00f08947 */ /* 0x004fea000383ffff */
[----:B------:R-:W-:Y:S05]  /*89e0*/  BRA `(.L_x_140) ;  /* 0xffffff9c009c7947 */ /* 0x000fea000383ffff */
.L_x_41:
[----:B------:R-:W-:-:S07]  /*89f0*/  MOV R0, UR4 ;  /* 0x0000000400007c02 */ /* 0x000fce0008000f00 */
.L_x_141:
[----:B-1----:R1:W2:Y:S02]  /*8a00*/  SYNCS.PHASECHK.TRANS64.TRYWAIT P0, [R0+URZ], R2 ;  /* 0x00000002000075a7 */ /* 0x0022a400080011ff */
[----:B--2---:R-:W-:Y:S05]  /*8a10*/  @!P0 NANOSLEEP.SYNCS 0x989680 ;  /* 0x009896800000895d */ /* 0x004fea0003900000 */
[----:B------:R-:W2:Y:S02]  /*8a20*/  @!P0 SYNCS.PHASECHK.TRANS64 P0, [R0+URZ], R2 ;  /* 0x00000002000085a7 */ /* 0x000ea400080010ff */
[----:B--2---:R-:W-:Y:S05]  /*8a30*/  @!P0 BRA `(.L_x_141) ;  /* 0xfffffffc00f08947 */ /* 0x004fea000383ffff */
[----:B------:R-:W-:Y:S05]  /*8a40*/  BRA `(.L_x_142) ;  /* 0xffffffa400307947 */ /* 0x000fea000383ffff */
.L_x_42:
[----:B------:R-:W-:-:S07]  /*8a50*/  MOV R0, UR5 ;  /* 0x0000000500007c02 */ /* 0x000fce0008000f00 */
.L_x_143:
[----:B-1----:R1:W2:Y:S02]  /*8a60*/  SYNCS.PHASECHK.TRANS64.TRYWAIT P0, [R0+URZ], R3 ;  /* 0x00000003000075a7 */ /* 0x0022a400080011ff */
[----:B--2---:R-:W-:Y:S05]  /*8a70*/  @!P0 NANOSLEEP.SYNCS 0x989680 ;  /* 0x009896800000895d */ /* 0x004fea0003900000 */
[----:B------:R-:W2:Y:S02]  /*8a80*/  @!P0 SYNCS.PHASECHK.TRANS64 P0, [R0+URZ], R3 ;  /* 0x00000003000085a7 */ /* 0x000ea400080010ff */
[----:B--2---:R-:W-:Y:S05]  /*8a90*/  @!P0 BRA `(.L_x_143) ;  /* 0xfffffffc00f08947 */ /* 0x004fea000383ffff */
[----:B------:R-:W-:Y:S05]  /*8aa0*/  BRA `(.L_x_144) ;  /* 0xffffffa4003c7947 */ /* 0x000fea000383ffff */
.L_x_43:
[----:B------:R-:W-:-:S07]  /*8ab0*/  MOV R0, UR5 ;  /* 0x0000000500007c02 */ /* 0x000fce0008000f00 */
.L_x_145:
[----:B-1----:R1:W2:Y:S02]  /*8ac0*/  SYNCS.PHASECHK.TRANS64.TRYWAIT P0, [R0+URZ], R3 ;  /* 0x00000003000075a7 */ /* 0x0022a400080011ff */
[----:B--2---:R-:W-:Y:S05]  /*8ad0*/  @!P0 NANOSLEEP.SYNCS 0x989680 ;  /* 0x009896800000895d */ /* 0x004fea0003900000 */
[----:B------:R-:W2:Y:S02]  /*8ae0*/  @!P0 SYNCS.PHASECHK.TRANS64 P0, [R0+URZ], R3 ;  /* 0x00000003000085a7 */ /* 0x000ea400080010ff */
[----:B--2---:R-:W-:Y:S05]  /*8af0*/  @!P0 BRA `(.L_x_145) ;  /* 0xfffffffc00f08947 */ /* 0x004fea000383ffff */
[----:B------:R-:W-:Y:S05]  /*8b00*/  BRA `(.L_x_146) ;  /* 0xffffffa400487947 */ /* 0x000fea000383ffff */
.L_x_44:
[----:B------:R-:W-:-:S07]  /*8b10*/  MOV R0, UR5 ;  /* 0x0000000500007c02 */ /* 0x000fce0008000f00 */
.L_x_147:
[----:B-1----:R1:W2:Y:S02]  /*8b20*/  SYNCS.PHASECHK.TRANS64.TRYWAIT P0, [R0+URZ], R3 ;  /* 0x00000003000075a7 */ /* 0x0022a400080011ff */
[----:B--2---:R-:W-:Y:S05]  /*8b30*/  @!P0 NANOSLEEP.SYNCS 0x989680 ;  /* 0x009896800000895d */ /* 0x004fea0003900000 */
[----:B------:R-:W2:Y:S02]  /*8b40*/  @!P0 SYNCS.PHASECHK.TRANS64 P0, [R0+URZ], R3 ;  /* 0x00000003000085a7 */ /* 0x000ea400080010ff */
[----:B--2---:R-:W-:Y:S05]  /*8b50*/  @!P0 BRA `(.L_x_147) ;  /* 0xfffffffc00f08947 */ /* 0x004fea000383ffff */
[----:B------:R-:W-:Y:S05]  /*8b60*/  BRA `(.L_x_148) ;  /* 0xffffffa400547947 */ /* 0x000fea000383ffff */
.L_x_45:
[----:B------:R-:W-:-:S07]  /*8b70*/  MOV R0, UR5 ;  /* 0x0000000500007c02 */ /* 0x000fce0008000f00 */
.L_x_149:
[----:B-1----:R1:W2:Y:S02]  /*8b80*/  SYNCS.PHASECHK.TRANS64.TRYWAIT P0, [R0+URZ], R3 ;  /* 0x00000003000075a7 */ /* 0x0022a400080011ff */
[----:B--2---:R-:W-:Y:S05]  /*8b90*/  @!P0 NANOSLEEP.SYNCS 0x989680 ;  /* 0x009896800000895d */ /* 0x004fea0003900000 */
[----:B------:R-:W2:Y:S02]  /*8ba0*/  @!P0 SYNCS.PHASECHK.TRANS64 P0, [R0+URZ], R3 ;  /* 0x00000003000085a7 */ /* 0x000ea400080010ff */
[----:B--2---:R-:W-:Y:S05]  /*8bb0*/  @!P0 BRA `(.L_x_149) ;  /* 0xfffffffc00f08947 */ /* 0x004fea000383ffff */
[----:B------:R-:W-:Y:S05]  /*8bc0*/  BRA `(.L_x_150) ;  /* 0xffffffa400607947 */ /* 0x000fea000383ffff */
.L_x_46:
[----:B------:R-:W-:-:S07]  /*8bd0*/  MOV R0, UR5 ;  /* 0x0000000500007c02 */ /* 0x000fce0008000f00 */
.L_x_151:
[----:B-1----:R1:W2:Y:S02]  /*8be0*/  SYNCS.PHASECHK.TRANS64.TRYWAIT P0, [R0+URZ], R3 ;  /* 0x00000003000075a7 */ /* 0x0022a400080011ff */
[----:B--2---:R-:W-:Y:S05]  /*8bf0*/  @!P0 NANOSLEEP.SYNCS 0x989680 ;  /* 0x009896800000895d */ /* 0x004fea0003900000 */
[----:B------:R-:W2:Y:S02]  /*8c00*/  @!P0 SYNCS.PHASECHK.TRANS64 P0, [R0+URZ], R3 ;  /* 0x00000003000085a7 */ /* 0x000ea400080010ff */
[----:B--2---:R-:W-:Y:S05]  /*8c10*/  @!P0 BRA `(.L_x_151) ;  /* 0xfffffffc00f08947 */ /* 0x004fea000383ffff */
[----:B------:R-:W-:Y:S05]  /*8c20*/  BRA `(.L_x_152) ;  /* 0xffffffa4006c7947 */ /* 0x000fea000383ffff */
.L_x_47:
[----:B------:R-:W-:-:S07]  /*8c30*/  MOV R0, UR5 ;  /* 0x0000000500007c02 */ /* 0x000fce0008000f00 */
.L_x_153:
[----:B-1----:R1:W2:Y:S02]  /*8c40*/  SYNCS.PHASECHK.TRANS64.TRYWAIT P0, [R0+URZ], R3 ;  /* 0x00000003000075a7 */ /* 0x0022a400080011ff */
[----:B--2---:R-:W-:Y:S05]  /*8c50*/  @!P0 NANOSLEEP.SYNCS 0x989680 ;  /* 0x009896800000895d */ /* 0x004fea0003900000 */
[----:B------:R-:W2:Y:S02]  /*8c60*/  @!P0 SYNCS.PHASECHK.TRANS64 P0, [R0+URZ], R3 ;  /* 0x00000003000085a7 */ /* 0x000ea400080010ff */
[----:B--2---:R-:W-:Y:S05]  /*8c70*/  @!P0 BRA `(.L_x_153) ;  /* 0xfffffffc00f08947 */ /* 0x004fea000383ffff */
[----:B------:R-:W-:Y:S05]  /*8c80*/  BRA `(.L_x_154) ;  /* 0xffffffa400787947 */ /* 0x000fea000383ffff */
.L_x_48:
[----:B------:R-:W-:-:S07]  /*8c90*/  MOV R0, UR5 ;  /* 0x0000000500007c02 */ /* 0x000fce0008000f00 */
.L_x_155:
[----:B-1----:R1:W2:Y:S02]  /*8ca0*/  SYNCS.PHASECHK.TRANS64.TRYWAIT P0, [R0+URZ], R3 ;  /* 0x00000003000075a7 */ /* 0x0022a400080011ff */
[----:B--2---:R-:W-:Y:S05]  /*8cb0*/  @!P0 NANOSLEEP.SYNCS 0x989680 ;  /* 0x009896800000895d */ /* 0x004fea0003900000 */
[----:B------:R-:W2:Y:S02]  /*8cc0*/  @!P0 SYNCS.PHASECHK.TRANS64 P0, [R0+URZ], R3 ;  /* 0x00000003000085a7 */ /* 0x000ea400080010ff */
[----:B--2---:R-:W-:Y:S05]  /*8cd0*/  @!P0 BRA `(.L_x_155) ;  /* 0xfffffffc00f08947 */ /* 0x004fea000383ffff */
[----:B------:R-:W-:Y:S05]  /*8ce0*/  BRA `(.L_x_156) ;  /* 0xffffffa400847947 */ /* 0x000fea000383ffff */
.L_x_49:
[----:B------:R-:W-:-:S07]  /*8cf0*/  MOV R0, UR5 ;  /* 0x0000000500007c02 */ /* 0x000fce0008000f00 */
.L_x_157:
[----:B-1----:R1:W2:Y:S02]  /*8d00*/  SYNCS.PHASECHK.TRANS64.TRYWAIT P0, [R0+URZ], R3 ;  /* 0x00000003000075a7 */ /* 0x0022a400080011ff */
[----:B--2---:R-:W-:Y:S05]  /*8d10*/  @!P0 NANOSLEEP.SYNCS 0x989680 ;  /* 0x009896800000895d */ /* 0x004fea0003900000 */
[----:B------:R-:W2:Y:S02]  /*8d20*/  @!P0 SYNCS.PHASECHK.TRANS64 P0, [R0+URZ], R3 ;  /* 0x00000003000085a7 */ /* 0x000ea400080010ff */
[----:B--2---:R-:W-:Y:S05]  /*8d30*/  @!P0 BRA `(.L_x_157) ;  /* 0xfffffffc00f08947 */ /* 0x004fea000383ffff */
[----:B------:R-:W-:Y:S05]  /*8d40*/  BRA `(.L_x_158) ;  /* 0xffffffa400907947 */ /* 0x000fea000383ffff */
.L_x_50:
[----:B------:R-:W-:-:S07]  /*8d50*/  MOV R0, UR5 ;  /* 0x0000000500007c02 */ /* 0x000fce0008000f00 */
.L_x_159:
[----:B-1----:R1:W2:Y:S02]  /*8d60*/  SYNCS.PHASECHK.TRANS64.TRYWAIT P0, [R0+URZ], R3 ;  /* 0x00000003000075a7 */ /* 0x0022a400080011ff */
[----:B--2---:R-:W-:Y:S05]  /*8d70*/  @!P0 NANOSLEEP.SYNCS 0x989680 ;  /* 0x009896800000895d */ /* 0x004fea0003900000 */
[----:B------:R-:W2:Y:S02]  /*8d80*/  @!P0 SYNCS.PHASECHK.TRANS64 P0, [R0+URZ], R3 ;  /* 0x00000003000085a7 */ /* 0x000ea400080010ff */
[----:B--2---:R-:W-:Y:S05]  /*8d90*/  @!P0 BRA `(.L_x_159) ;  /* 0xfffffffc00f08947 */ /* 0x004fea000383ffff */
[----:B------:R-:W-:Y:S05]  /*8da0*/  BRA `(.L_x_160) ;  /* 0xffffffa4009c7947 */ /* 0x000fea000383ffff */
.L_x_51:
[----:B------:R-:W-:-:S07]  /*8db0*/  MOV R0, UR5 ;  /* 0x0000000500007c02 */ /* 0x000fce0008000f00 */
.L_x_161:
[----:B-1----:R1:W2:Y:S02]  /*8dc0*/  SYNCS.PHASECHK.TRANS64.TRYWAIT P0, [R0+URZ], R3 ;  /* 0x00000003000075a7 */ /* 0x0022a400080011ff */
[----:B--2---:R-:W-:Y:S05]  /*8dd0*/  @!P0 NANOSLEEP.SYNCS 0x989680 ;  /* 0x009896800000895d */ /* 0x004fea0003900000 */
[----:B------:R-:W2:Y:S02]  /*8de0*/  @!P0 SYNCS.PHASECHK.TRANS64 P0, [R0+URZ], R3 ;  /* 0x00000003000085a7 */ /* 0x000ea400080010ff */
[----:B--2---:R-:W-:Y:S05]  /*8df0*/  @!P0 BRA `(.L_x_161) ;  /* 0xfffffffc00f08947 */ /* 0x004fea000383ffff */
[----:B------:R-:W-:Y:S05]  /*8e00*/  BRA `(.L_x_162) ;  /* 0xffffffa400a87947 */ /* 0x000fea000383ffff */
.L_x_52:
[----:B------:R-:W-:-:S07]  /*8e10*/  MOV R0, UR5 ;  /* 0x0000000500007c02 */ /* 0x000fce0008000f00 */
.L_x_163:
[----:B-1----:R1:W2:Y:S02]  /*8e20*/  SYNCS.PHASECHK.TRANS64.TRYWAIT P0, [R0+URZ], R3 ;  /* 0x00000003000075a7 */ /* 0x0022a400080011ff */
[----:B--2---:R-:W-:Y:S05]  /*8e30*/  @!P0 NANOSLEEP.SYNCS 0x989680 ;  /* 0x009896800000895d */ /* 0x004fea0003900000 */
[----:B------:R-:W2:Y:S02]  /*8e40*/  @!P0 SYNCS.PHASECHK.TRANS64 P0, [R0+URZ], R3 ;  /* 0x00000003000085a7 */ /* 0x000ea400080010ff */
[----:B--2---:R-:W-:Y:S05]  /*8e50*/  @!P0 BRA `(.L_x_163) ;  /* 0xfffffffc00f08947 */ /* 0x004fea000383ffff */
[----:B------:R-:W-:Y:S05]  /*8e60*/  BRA `(.L_x_164) ;  /* 0xffffffa400b47947 */ /* 0x000fea000383ffff */
.L_x_53:
[----:B------:R-:W-:-:S07]  /*8e70*/  MOV R0, UR5 ;  /* 0x0000000500007c02 */ /* 0x000fce0008000f00 */
.L_x_165:
[----:B-1----:R1:W2:Y:S02]  /*8e80*/  SYNCS.PHASECHK.TRANS64.TRYWAIT P0, [R0+URZ], R3 ;  /* 0x00000003000075a7 */ /* 0x0022a400080011ff */
[----:B--2---:R-:W-:Y:S05]  /*8e90*/  @!P0 NANOSLEEP.SYNCS 0x989680 ;  /* 0x009896800000895d */ /* 0x004fea0003900000 */
[----:B------:R-:W2:Y:S02]  /*8ea0*/  @!P0 SYNCS.PHASECHK.TRANS64 P0, [R0+URZ], R3 ;  /* 0x00000003000085a7 */ /* 0x000ea400080010ff */
[----:B--2---:R-:W-:Y:S05]  /*8eb0*/  @!P0 BRA `(.L_x_165) ;  /* 0xfffffffc00f08947 */ /* 0x004fea000383ffff */
[----:B------:R-:W-:Y:S05]  /*8ec0*/  BRA `(.L_x_166) ;  /* 0xffffffa400c07947 */ /* 0x000fea000383ffff */
.L_x_54:
[----:B------:R-:W-:-:S07]  /*8ed0*/  MOV R0, UR5 ;  /* 0x0000000500007c02 */ /* 0x000fce0008000f00 */
.L_x_167:
[----:B-1----:R1:W2:Y:S02]  /*8ee0*/  SYNCS.PHASECHK.TRANS64.TRYWAIT P0, [R0+URZ], R3 ;  /* 0x00000003000075a7 */ /* 0x0022a400080011ff */
[----:B--2---:R-:W-:Y:S05]  /*8ef0*/  @!P0 NANOSLEEP.SYNCS 0x989680 ;  /* 0x009896800000895d */ /* 0x004fea0003900000 */
[----:B------:R-:W2:Y:S02]  /*8f00*/  @!P0 SYNCS.PHASECHK.TRANS64 P0, [R0+URZ], R3 ;  /* 0x00000003000085a7 */ /* 0x000ea400080010ff */
[----:B--2---:R-:W-:Y:S05]  /*8f10*/  @!P0 BRA `(.L_x_167) ;  /* 0xfffffffc00f08947 */ /* 0x004fea000383ffff */
[----:B------:R-:W-:Y:S05]  /*8f20*/  BRA `(.L_x_168) ;  /* 0xffffffa400cc7947 */ /* 0x000fea000383ffff */
.L_x_55:
[----:B------:R-:W-:-:S07]  /*8f30*/  MOV R0, UR5 ;  /* 0x0000000500007c02 */ /* 0x000fce0008000f00 */
.L_x_169:
[----:B-1----:R1:W2:Y:S02]  /*8f40*/  SYNCS.PHASECHK.TRANS64.TRYWAIT P0, [R0+URZ], R3 ;  /* 0x00000003000075a7 */ /* 0x0022a400080011ff */
[----:B--2---:R-:W-:Y:S05]  /*8f50*/  @!P0 NANOSLEEP.SYNCS 0x989680 ;  /* 0x009896800000895d */ /* 0x004fea0003900000 */
[----:B------:R-:W2:Y:S02]  /*8f60*/  @!P0 SYNCS.PHASECHK.TRANS64 P0, [R0+URZ], R3 ;  /* 0x00000003000085a7 */ /* 0x000ea400080010ff */
[----:B--2---:R-:W-:Y:S05]  /*8f70*/  @!P0 BRA `(.L_x_169) ;  /* 0xfffffffc00f08947 */ /* 0x004fea000383ffff */
[----:B------:R-:W-:Y:S05]  /*8f80*/  BRA `(.L_x_170) ;  /* 0xffffffa400d87947 */ /* 0x000fea000383ffff */
.L_x_56:
[----:B------:R-:W-:-:S07]  /*8f90*/  MOV R0, UR5 ;  /* 0x0000000500007c02 */ /* 0x000fce0008000f00 */
.L_x_171:
[----:B-1----:R1:W2:Y:S02]  /*8fa0*/  SYNCS.PHASECHK.TRANS64.TRYWAIT P0, [R0+URZ], R3 ;  /* 0x00000003000075a7 */ /* 0x0022a400080011ff */
[----:B--2---:R-:W-:Y:S05]  /*8fb0*/  @!P0 NANOSLEEP.SYNCS 0x989680 ;  /* 0x009896800000895d */ /* 0x004fea0003900000 */
[----:B------:R-:W2:Y:S02]  /*8fc0*/  @!P0 SYNCS.PHASECHK.TRANS64 P0, [R0+URZ], R3 ;  /* 0x00000003000085a7 */ /* 0x000ea400080010ff */
[----:B--2---:R-:W-:Y:S05]  /*8fd0*/  @!P0 BRA `(.L_x_171) ;  /* 0xfffffffc00f08947 */ /* 0x004fea000383ffff */
[----:B------:R-:W-:Y:S05]  /*8fe0*/  BRA `(.L_x_172) ;  /* 0xffffffa400e47947 */ /* 0x000fea000383ffff */
.L_x_57:
[----:B------:R-:W-:-:S07]  /*8ff0*/  MOV R0, UR5 ;  /* 0x0000000500007c02 */ /* 0x000fce0008000f00 */
.L_x_173:
[----:B-1----:R1:W2:Y:S02]  /*9000*/  SYNCS.PHASECHK.TRANS64.TRYWAIT P0, [R0+URZ], R3 ;  /* 0x00000003000075a7 */ /* 0x0022a400080011ff */
[----:B--2---:R-:W-:Y:S05]  /*9010*/  @!P0 NANOSLEEP.SYNCS 0x989680 ;  /* 0x009896800000895d */ /* 0x004fea0003900000 */
[----:B------:R-:W2:Y:S02]  /*9020*/  @!P0 SYNCS.PHASECHK.TRANS64 P0, [R0+URZ], R3 ;  /* 0x00000003000085a7 */ /* 0x000ea400080010ff */
[----:B--2---:R-:W-:Y:S05]  /*9030*/  @!P0 BRA `(.L_x_173) ;  /* 0xfffffffc00f08947 */ /* 0x004fea000383ffff */
[----:B------:R-:W-:Y:S05]  /*9040*/  BRA `(.L_x_174) ;  /* 0xffffffa400f07947 */ /* 0x000fea000383ffff */
.L_x_58:
[----:B------:R-:W-:-:S07]  /*9050*/  MOV R0, UR5 ;  /* 0x0000000500007c02 */ /* 0x000fce0008000f00 */
.L_x_175:
[----:B-1----:R1:W2:Y:S02]  /*9060*/  SYNCS.PHASECHK.TRANS64.TRYWAIT P0, [R0+URZ], R3 ;  /* 0x00000003000075a7 */ /* 0x0022a400080011ff */
[----:B--2---:R-:W-:Y:S05]  /*9070*/  @!P0 NANOSLEEP.SYNCS 0x989680 ;  /* 0x009896800000895d */ /* 0x004fea0003900000 */
[----:B------:R-:W2:Y:S02]  /*9080*/  @!P0 SYNCS.PHASECHK.TRANS64 P0, [R0+URZ], R3 ;  /* 0x00000003000085a7 */ /* 0x000ea400080010ff */
[----:B--2---:R-:W-:Y:S05]  /*9090*/  @!P0 BRA `(.L_x_175) ;  /* 0xfffffffc00f08947 */ /* 0x004fea000383ffff */
[----:B------:R-:W-:Y:S05]  /*90a0*/  BRA `(.L_x_176) ;  /* 0xffffffa400fc7947 */ /* 0x000fea000383ffff */
.L_x_59:
[----:B------:R-:W-:-:S07]  /*90b0*/  MOV R0, UR5 ;  /* 0x0000000500007c02 */ /* 0x000fce0008000f00 */
.L_x_177:
[----:B-1----:R1:W2:Y:S02]  /*90c0*/  SYNCS.PHASECHK.TRANS64.TRYWAIT P0, [R0+URZ], R3 ;  /* 0x00000003000075a7 */ /* 0x0022a400080011ff */
[----:B--2---:R-:W-:Y:S05]  /*90d0*/  @!P0 NANOSLEEP.SYNCS 0x989680 ;  /* 0x009896800000895d */ /* 0x004fea0003900000 */
[----:B------:R-:W2:Y:S02]  /*90e0*/  @!P0 SYNCS.PHASECHK.TRANS64 P0, [R0+URZ], R3 ;  /* 0x00000003000085a7 */ /* 0x000ea400080010ff */
[----:B--2---:R-:W-:Y:S05]  /*90f0*/  @!P0 BRA `(.L_x_177) ;  /* 0xfffffffc00f08947 */ /* 0x004fea000383ffff */
[----:B------:R-:W-:Y:S05]  /*9100*/  BRA `(.L_x_178) ;  /* 0xffffffa800087947 */ /* 0x000fea000383ffff */
.L_x_60:
[----:B------:R-:W-:-:S07]  /*9110*/  MOV R0, UR5 ;  /* 0x0000000500007c02 */ /* 0x000fce0008000f00 */
.L_x_179:
[----:B-1----:R1:W2:Y:S02]  /*9120*/  SYNCS.PHASECHK.TRANS64.TRYWAIT P0, [R0+URZ], R3 ;  /* 0x00000003000075a7 */ /* 0x0022a400080011ff */
[----:B--2---:R-:W-:Y:S05]  /*9130*/  @!P0 NANOSLEEP.SYNCS 0x989680 ;  /* 0x009896800000895d */ /* 0x004fea0003900000 */
[----:B------:R-:W2:Y:S02]  /*9140*/  @!P0 SYNCS.PHASECHK.TRANS64 P0, [R0+URZ], R3 ;  /* 0x00000003000085a7 */ /* 0x000ea400080010ff */
[----:B--2---:R-:W-:Y:S05]  /*9150*/  @!P0 BRA `(.L_x_179) ;  /* 0xfffffffc00f08947 */ /* 0x004fea000383ffff */
[----:B------:R-:W-:Y:S05]  /*9160*/  BRA `(.L_x_180) ;  /* 0xffffffa800147947 */ /* 0x000fea000383ffff */
.L_x_61:
[----:B------:R-:W-:-:S07]  /*9170*/  MOV R0, UR5 ;  /* 0x0000000500007c02 */ /* 0x000fce0008000f00 */
.L_x_181:
[----:B-1----:R1:W2:Y:S02]  /*9180*/  SYNCS.PHASECHK.TRANS64.TRYWAIT P0, [R0+URZ], R3 ;  /* 0x00000003000075a7 */ /* 0x0022a400080011ff */
[----:B--2---:R-:W-:Y:S05]  /*9190*/  @!P0 NANOSLEEP.SYNCS 0x989680 ;  /* 0x009896800000895d */ /* 0x004fea0003900000 */
[----:B------:R-:W2:Y:S02]  /*91a0*/  @!P0 SYNCS.PHASECHK.TRANS64 P0, [R0+URZ], R3 ;  /* 0x00000003000085a7 */ /* 0x000ea400080010ff */
[----:B--2---:R-:W-:Y:S05]  /*91b0*/  @!P0 BRA `(.L_x_181) ;  /* 0xfffffffc00f08947 */ /* 0x004fea000383ffff */
[----:B------:R-:W-:Y:S05]  /*91c0*/  BRA `(.L_x_182) ;  /* 0xffffffa800207947 */ /* 0x000fea000383ffff */
.L_x_62:
[----:B------:R-:W-:-:S07]  /*91d0*/  MOV R0, UR5 ;  /* 0x0000000500007c02 */ /* 0x000fce0008000f00 */
.L_x_183:
[----:B-1----:R1:W2:Y:S02]  /*91e0*/  SYNCS.PHASECHK.TRANS64.TRYWAIT P0, [R0+URZ], R3 ;  /* 0x00000003000075a7 */ /* 0x0022a400080011ff */
[----:B--2---:R-:W-:Y:S05]  /*91f0*/  @!P0 NANOSLEEP.SYNCS 0x989680 ;  /* 0x009896800000895d */ /* 0x004fea0003900000 */
[----:B------:R-:W2:Y:S02]  /*9200*/  @!P0 SYNCS.PHASECHK.TRANS64 P0, [R0+URZ], R3 ;  /* 0x00000003000085a7 */ /* 0x000ea400080010ff */
[----:B--2---:R-:W-:Y:S05]  /*9210*/  @!P0 BRA `(.L_x_183) ;  /* 0xfffffffc00f08947 */ /* 0x004fea000383ffff */
[----:B------:R-:W-:Y:S05]  /*9220*/  BRA `(.L_x_184) ;  /* 0xffffffa8002c7947 */ /* 0x000fea000383ffff */
.L_x_63:
[----:B------:R-:W-:-:S07]  /*9230*/  MOV R0, UR5 ;  /* 0x0000000500007c02 */ /* 0x000fce0008000f00 */
.L_x_185:
[----:B-1----:R1:W2:Y:S02]  /*9240*/  SYNCS.PHASECHK.TRANS64.TRYWAIT P0, [R0+URZ], R3 ;  /* 0x00000003000075a7 */ /* 0x0022a400080011ff */
[----:B--2---:R-:W-:Y:S05]  /*9250*/  @!P0 NANOSLEEP.SYNCS 0x989680 ;  /* 0x009896800000895d */ /* 0x004fea0003900000 */
[----:B------:R-:W2:Y:S02]  /*9260*/  @!P0 SYNCS.PHASECHK.TRANS64 P0, [R0+URZ], R3 ;  /* 0x00000003000085a7 */ /* 0x000ea400080010ff */
[----:B--2---:R-:W-:Y:S05]  /*9270*/  @!P0 BRA `(.L_x_185) ;  /* 0xfffffffc00f08947 */ /* 0x004fea000383ffff */
[----:B------:R-:W-:Y:S05]  /*9280*/  BRA `(.L_x_186) ;  /* 0xffffffa800387947 */ /* 0x000fea000383ffff */
.L_x_64:
[----:B------:R-:W-:-:S07]  /*9290*/  MOV R0, UR5 ;  /* 0x0000000500007c02 */ /* 0x000fce0008000f00 */
.L_x_187:
[----:B-1----:R1:W2:Y:S02]  /*92a0*/  SYNCS.PHASECHK.TRANS64.TRYWAIT P0, [R0+URZ], R3 ;  /* 0x00000003000075a7 */ /* 0x0022a400080011ff */
[----:B--2---:R-:W-:Y:S05]  /*92b0*/  @!P0 NANOSLEEP.SYNCS 0x989680 ;  /* 0x009896800000895d */ /* 0x004fea0003900000 */
[----:B------:R-:W2:Y:S02]  /*92c0*/  @!P0 SYNCS.PHASECHK.TRANS64 P0, [R0+URZ], R3 ;  /* 0x00000003000085a7 */ /* 0x000ea400080010ff */
[----:B--2---:R-:W-:Y:S05]  /*92d0*/  @!P0 BRA `(.L_x_187) ;  /* 0xfffffffc00f08947 */ /* 0x004fea000383ffff */
[----:B------:R-:W-:Y:S05]  /*92e0*/  BRA `(.L_x_188) ;  /* 0xffffffa800447947 */ /* 0x000fea000383ffff */
.L_x_65:
[----:B------:R-:W-:-:S07]  /*92f0*/  MOV R0, UR5 ;  /* 0x0000000500007c02 */ /* 0x000fce0008000f00 */
.L_x_189:
[----:B-1----:R1:W2:Y:S02]  /*9300*/  SYNCS.PHASECHK.TRANS64.TRYWAIT P0, [R0+URZ], R3 ;  /* 0x00000003000075a7 */ /* 0x0022a400080011ff */
[----:B--2---:R-:W-:Y:S05]  /*9310*/  @!P0 NANOSLEEP.SYNCS 0x989680 ;  /* 0x009896800000895d */ /* 0x004fea0003900000 */
[----:B------:R-:W2:Y:S02]  /*9320*/  @!P0 SYNCS.PHASECHK.TRANS64 P0, [R0+URZ], R3 ;  /* 0x00000003000085a7 */ /* 0x000ea400080010ff */
[----:B--2---:R-:W-:Y:S05]  /*9330*/  @!P0 BRA `(.L_x_189) ;  /* 0xfffffffc00f08947 */ /* 0x004fea000383ffff */
[----:B------:R-:W-:Y:S05]  /*9340*/  BRA `(.L_x_190) ;  /* 0xffffffa800507947 */ /* 0x000fea000383ffff */
.L_x_68:
[----:B------:R-:W-:-:S07]  /*9350*/  MOV R4, UR4 ;  /* 0x0000000400047c02 */ /* 0x000fce0008000f00 */
.L_x_191:
[----:B--2---:R2:W3:Y:S02]  /*9360*/  SYNCS.PHASECHK.TRANS64.TRYWAIT P1, [R4+URZ+0x1e8], R6 ;  /* 0x0001e806040075a7 */ /* 0x0044e400080211ff */
[----:B---3--:R-:W-:Y:S05]  /*9370*/  @!P1 NANOSLEEP.SYNCS 0x989680 ;  /* 0x009896800000995d */ /* 0x008fea0003900000 */
[----:B------:R-:W3:Y:S02]  /*9380*/  @!P1 SYNCS.PHASECHK.TRANS64 P1, [R4+URZ+0x1e8], R6 ;  /* 0x0001e806040095a7 */ /* 0x000ee400080210ff */
[----:B---3--:R-:W-:Y:S05]  /*9390*/  @!P1 BRA `(.L_x_191) ;  /* 0xfffffffc00f09947 */ /* 0x008fea000383ffff */
[----:B------:R-:W-:Y:S05]  /*93a0*/  BRA `(.L_x_192) ;  /* 0xffffffa800bc7947 */ /* 0x000fea000383ffff */
.L_x_69:
[----:B--2---:R-:W-:-:S07]  /*93b0*/  MOV R4, UR4 ;  /* 0x0000000400047c02 */ /* 0x004fce0008000f00 */
.L_x_193:
[----:B--2---:R2:W3:Y:S02]  /*93c0*/  SYNCS.PHASECHK.TRANS64.TRYWAIT P1, [R4+URZ+0x1e0], R5 ;  /* 0x0001e005040075a7 */ /* 0x0044e400080211ff */
[----:B---3--:R-:W-:Y:S05]  /*93d0*/  @!P1 NANOSLEEP.SYNCS 0x989680 ;  /* 0x009896800000995d */ /* 0x008fea0003900000 */
[----:B------:R-:W3:Y:S02]  /*93e0*/  @!P1 SYNCS.PHASECHK.TRANS64 P1, [R4+URZ+0x1e0], R5 ;  /* 0x0001e005040095a7 */ /* 0x000ee400080210ff */
[----:B---3--:R-:W-:Y:S05]  /*93f0*/  @!P1 BRA `(.L_x_193) ;  /* 0xfffffffc00f09947 */ /* 0x008fea000383ffff */
[----:B------:R-:W-:Y:S05]  /*9400*/  BRA `(.L_x_194) ;  /* 0xffffffa800c47947 */ /* 0x000fea000383ffff */
.L_x_77:
[----:B------:R-:W-:-:S07]  /*9410*/  MOV R0, UR18 ;  /* 0x0000001200007c02 */ /* 0x000fce0008000f00 */
.L_x_195:
[----:B-1----:R1:W2:Y:S02]  /*9420*/  SYNCS.PHASECHK.TRANS64.TRYWAIT P0, [R0+URZ+0x1e0], R4 ;  /* 0x0001e004000075a7 */ /* 0x0022a400080011ff */
[----:B--2---:R-:W-:Y:S05]  /*9430*/  @!P0 NANOSLEEP.SYNCS 0x989680 ;  /* 0x009896800000895d */ /* 0x004fea0003900000 */
[----:B------:R-:W2:Y:S02]  /*9440*/  @!P0 SYNCS.PHASECHK.TRANS64 P0, [R0+URZ+0x1e0], R4 ;  /* 0x0001e004000085a7 */ /* 0x000ea400080010ff */
[----:B--2---:R-:W-:Y:S05]  /*9450*/  @!P0 BRA `(.L_x_195) ;  /* 0xfffffffc00f08947 */ /* 0x004fea000383ffff */
[----:B------:R-:W-:Y:S05]  /*9460*/  BRA `(.L_x_196) ;  /* 0xffffffb000487947 */ /* 0x000fea000383ffff */
.L_x_78:
[----:B------:R-:W-:-:S07]  /*9470*/  MOV R4, UR23 ;  /* 0x0000001700047c02 */ /* 0x000fce0008000f00 */
.L_x_197:
[----:B-1----:R1:W2:Y:S02]  /*9480*/  SYNCS.PHASECHK.TRANS64.TRYWAIT P0, [R4+URZ+0x200], R0 ;  /* 0x00020000040075a7 */ /* 0x0022a400080011ff */
[----:B--2---:R-:W-:Y:S05]  /*9490*/  @!P0 NANOSLEEP.SYNCS 0x989680 ;  /* 0x009896800000895d */ /* 0x004fea0003900000 */
[----:B------:R-:W2:Y:S02]  /*94a0*/  @!P0 SYNCS.PHASECHK.TRANS64 P0, [R4+URZ+0x200], R0 ;  /* 0x00020000040085a7 */ /* 0x000ea400080010ff */
[----:B--2---:R-:W-:Y:S05]  /*94b0*/  @!P0 BRA `(.L_x_197) ;  /* 0xfffffffc00f08947 */ /* 0x004fea000383ffff */
[----:B------:R-:W-:Y:S05]  /*94c0*/  BRA `(.L_x_198) ;  /* 0xffffffb000647947 */ /* 0x000fea000383ffff */
.L_x_81:
[----:B-1----:R-:W-:Y:S07]  /*94d0*/  MOV R0, UR16 ;  /* 0x0000001000007c02 */ /* 0x002fee0008000f00 */
.L_x_199:
[----:B-1----:R1:W2:Y:S02]  /*94e0*/  SYNCS.PHASECHK.TRANS64.TRYWAIT P0, [R0+URZ], R5 ;  /* 0x00000005000075a7 */ /* 0x0022a400080011ff */
[----:B--2---:R-:W-:Y:S05]  /*94f0*/  @!P0 NANOSLEEP.SYNCS 0x989680 ;  /* 0x009896800000895d */ /* 0x004fea0003900000 */
[----:B------:R-:W2:Y:S02]  /*9500*/  @!P0 SYNCS.PHASECHK.TRANS64 P0, [R0+URZ], R5 ;  /* 0x00000005000085a7 */ /* 0x000ea400080010ff */
[----:B--2---:R-:W-:Y:S05]  /*9510*/  @!P0 BRA `(.L_x_199) ;  /* 0xfffffffc00f08947 */ /* 0x004fea000383ffff */
[----:B------:R-:W-:Y:S05]  /*9520*/  BRA `(.L_x_80) ;  /* 0xffffffb000887947 */ /* 0x000fea000383ffff */
.L_x_84:
[----:B------:R-:W-:-:S07]  /*9530*/  MOV R0, UR4 ;  /* 0x0000000400007c02 */ /* 0x000fce0008000f00 */
.L_x_200:
[----:B-1----:R1:W3:Y:S02]  /*9540*/  SYNCS.PHASECHK.TRANS64.TRYWAIT P0, [R0+URZ], R3 ;  /* 0x00000003000075a7 */ /* 0x0022e400080011ff */
[----:B---3--:R-:W-:Y:S05]  /*9550*/  @!P0 NANOSLEEP.SYNCS 0x989680 ;  /* 0x009896800000895d */ /* 0x008fea0003900000 */
[----:B------:R-:W3:Y:S02]  /*9560*/  @!P0 SYNCS.PHASECHK.TRANS64 P0, [R0+URZ], R3 ;  /* 0x00000003000085a7 */ /* 0x000ee400080010ff */
[----:B---3--:R-:W-:Y:S05]  /*9570*/  @!P0 BRA `(.L_x_200) ;  /* 0xfffffffc00f08947 */ /* 0x008fea000383ffff */
[----:B------:R-:W-:Y:S05]  /*9580*/  BRA `(.L_x_201) ;  /* 0xffffffb400547947 */ /* 0x000fea000383ffff */
.L_x_85:
[----:B------:R-:W-:-:S07]  /*9590*/  MOV R0, UR4 ;  /* 0x0000000400007c02 */ /* 0x000fce0008000f00 */
.L_x_202:
[----:B-1----:R1:W2:Y:S02]  /*95a0*/  SYNCS.PHASECHK.TRANS64.TRYWAIT P0, [R0+URZ], R3 ;  /* 0x00000003000075a7 */ /* 0x0022a400080011ff */
[----:B--2---:R-:W-:Y:S05]  /*95b0*/  @!P0 NANOSLEEP.SYNCS 0x989680 ;  /* 0x009896800000895d */ /* 0x004fea0003900000 */
[----:B------:R-:W2:Y:S02]  /*95c0*/  @!P0 SYNCS.PHASECHK.TRANS64 P0, [R0+URZ], R3 ;  /* 0x00000003000085a7 */ /* 0x000ea400080010ff */
[----:B--2---:R-:W-:Y:S05]  /*95d0*/  @!P0 BRA `(.L_x_202) ;  /* 0xfffffffc00f08947 */ /* 0x004fea000383ffff */
[----:B------:R-:W-:Y:S05]  /*95e0*/  BRA `(.L_x_203) ;  /* 0xffffffb400607947 */ /* 0x000fea000383ffff */
.L_x_90:
[----:B------:R-:W-:Y:S07]  /*95f0*/  MOV R0, UR24 ;  /* 0x0000001800007c02 */ /* 0x000fee0008000f00 */
.L_x_204:
[----:B---3--:R3:W4:Y:S02]  /*9600*/  SYNCS.PHASECHK.TRANS64.TRYWAIT P0, [R0+URZ+0x1e0], R2 ;  /* 0x0001e002000075a7 */ /* 0x00872400080011ff */
[----:B----4-:R-:W-:Y:S05]  /*9610*/  @!P0 NANOSLEEP.SYNCS 0x989680 ;  /* 0x009896800000895d */ /* 0x010fea0003900000 */
[----:B------:R-:W4:Y:S02]  /*9620*/  @!P0 SYNCS.PHASECHK.TRANS64 P0, [R0+URZ+0x1e0], R2 ;  /* 0x0001e002000085a7 */ /* 0x000f2400080010ff */
[----:B----4-:R-:W-:Y:S05]  /*9630*/  @!P0 BRA `(.L_x_204) ;  /* 0xfffffffc00f08947 */ /* 0x010fea000383ffff */
[----:B------:R-:W-:Y:S05]  /*9640*/  BRA `(.L_x_205) ;  /* 0xffffffb8009c7947 */ /* 0x000fea000383ffff */
.L_x_93:
[----:B------:R-:W-:Y:S07]  /*9650*/  MOV R0, UR24 ;  /* 0x0000001800007c02 */ /* 0x000fee0008000f00 */
.L_x_206:
[----:B-1----:R1:W3:Y:S02]  /*9660*/  SYNCS.PHASECHK.TRANS64.TRYWAIT P2, [R0+URZ+0x1d8], R2 ;  /* 0x0001d802000075a7 */ /* 0x0022e400080411ff */
[----:B---3--:R-:W-:Y:S05]  /*9670*/  @!P2 NANOSLEEP.SYNCS 0x989680 ;  /* 0x009896800000a95d */ /* 0x008fea0003900000 */
[----:B------:R-:W3:Y:S02]  /*9680*/  @!P2 SYNCS.PHASECHK.TRANS64 P2, [R0+URZ+0x1d8], R2 ;  /* 0x0001d8020000a5a7 */ /* 0x000ee400080410ff */
[----:B---3--:R-:W-:Y:S05]  /*9690*/  @!P2 BRA `(.L_x_206) ;  /* 0xfffffffc00f0a947 */ /* 0x008fea000383ffff */
[----:B------:R-:W-:Y:S05]  /*96a0*/  BRA `(.L_x_92) ;  /* 0xffffffbc00fc7947 */ /* 0x000fea000383ffff */
.L_x_96:
[----:B------:R-:W-:Y:S07]  /*96b0*/  MOV R2, UR7 ;  /* 0x0000000700027c02 */ /* 0x000fee0008000f00 */
.L_x_207:
[----:B-1----:R1:W3:Y:S02]  /*96c0*/  SYNCS.PHASECHK.TRANS64.TRYWAIT P1, [R2+URZ+0x1b8], R8 ;  /* 0x0001b808020075a7 */ /* 0x0022e400080211ff */
[----:B---3--:R-:W-:Y:S05]  /*96d0*/  @!P1 NANOSLEEP.SYNCS 0x989680 ;  /* 0x009896800000995d */ /* 0x008fea0003900000 */
[----:B------:R-:W3:Y:S02]  /*96e0*/  @!P1 SYNCS.PHASECHK.TRANS64 P1, [R2+URZ+0x1b8], R8 ;  /* 0x0001b808020095a7 */ /* 0x000ee400080210ff */
[----:B---3--:R-:W-:Y:S05]  /*96f0*/  @!P1 BRA `(.L_x_207) ;  /* 0xfffffffc00f09947 */ /* 0x008fea000383ffff */
[----:B------:R-:W-:Y:S05]  /*9700*/  BRA `(.L_x_208) ;  /* 0xffffffc000b87947 */ /* 0x000fea000383ffff */
.L_x_97:
[----:B------:R-:W-:Y:S07]  /*9710*/  MOV R0, UR4 ;  /* 0x0000000400007c02 */ /* 0x000fee0008000f00 */
.L_x_209:
[----:B-1----:R1:W3:Y:S02]  /*9720*/  SYNCS.PHASECHK.TRANS64.TRYWAIT P0, [R0+URZ+0x1b8], R2 ;  /* 0x0001b802000075a7 */ /* 0x0022e400080011ff */
[----:B---3--:R-:W-:Y:S05]  /*9730*/  @!P0 NANOSLEEP.SYNCS 0x989680 ;  /* 0x009896800000895d */ /* 0x008fea0003900000 */
[----:B------:R-:W3:Y:S02]  /*9740*/  @!P0 SYNCS.PHASECHK.TRANS64 P0, [R0+URZ+0x1b8], R2 ;  /* 0x0001b802000085a7 */ /* 0x000ee400080010ff */
[----:B---3--:R-:W-:Y:S05]  /*9750*/  @!P0 BRA `(.L_x_209) ;  /* 0xfffffffc00f08947 */ /* 0x008fea000383ffff */
[----:B------:R-:W-:Y:S05]  /*9760*/  BRA `(.L_x_210) ;  /* 0xffffffc400287947 */ /* 0x000fea000383ffff */
.L_x_99:
[----:B------:R-:W-:-:S07]  /*9770*/  MOV R0, UR4 ;  /* 0x0000000400007c02 */ /* 0x000fce0008000f00 */
.L_x_211:
[----:B-1----:R1:W4:Y:S02]  /*9780*/  SYNCS.PHASECHK.TRANS64.TRYWAIT P0, [R0+URZ], R2 ;  /* 0x00000002000075a7 */ /* 0x00232400080011ff */
[----:B----4-:R-:W-:Y:S05]  /*9790*/  @!P0 NANOSLEEP.SYNCS 0x989680 ;  /* 0x009896800000895d */ /* 0x010fea0003900000 */
[----:B------:R-:W4:Y:S02]  /*97a0*/  @!P0 SYNCS.PHASECHK.TRANS64 P0, [R0+URZ], R2 ;  /* 0x00000002000085a7 */ /* 0x000f2400080010ff */
[----:B----4-:R-:W-:Y:S05]  /*97b0*/  @!P0 BRA `(.L_x_211) ;  /* 0xfffffffc00f08947 */ /* 0x010fea000383ffff */
[----:B------:R-:W-:Y:S05]  /*97c0*/  BRA `(.L_x_212) ;  /* 0xffffffc400b47947 */ /* 0x000fea000383ffff */
.L_x_100:
[----:B------:R-:W-:-:S07]  /*97d0*/  MOV R0, UR5 ;  /* 0x0000000500007c02 */ /* 0x000fce0008000f00 */
.L_x_213:
[----:B-1----:R1:W3:Y:S02]  /*97e0*/  SYNCS.PHASECHK.TRANS64.TRYWAIT P0, [R0+URZ], R2 ;  /* 0x00000002000075a7 */ /* 0x0022e400080011ff */
[----:B---3--:R-:W-:Y:S05]  /*97f0*/  @!P0 NANOSLEEP.SYNCS 0x989680 ;  /* 0x009896800000895d */ /* 0x008fea0003900000 */
[----:B------:R-:W3:Y:S02]  /*9800*/  @!P0 SYNCS.PHASECHK.TRANS64 P0, [R0+URZ], R2 ;  /* 0x00000002000085a7 */ /* 0x000ee400080010ff */
[----:B---3--:R-:W-:Y:S05]  /*9810*/  @!P0 BRA `(.L_x_213) ;  /* 0xfffffffc00f08947 */ /* 0x008fea000383ffff */
[----:B------:R-:W-:Y:S05]  /*9820*/  BRA `(.L_x_214) ;  /* 0xffffffc400c07947 */ /* 0x000fea000383ffff */
.L_x_102:
[----:B------:R-:W-:Y:S07]  /*9830*/  MOV R0, UR49 ;  /* 0x0000003100007c02 */ /* 0x000fee0008000f00 */
.L_x_215:
[----:B-1----:R1:W2:Y:S02]  /*9840*/  SYNCS.PHASECHK.TRANS64.TRYWAIT P0, [R0+URZ+0x1e0], R2 ;  /* 0x0001e002000075a7 */ /* 0x0022a400080011ff */
[----:B--2---:R-:W-:Y:S05]  /*9850*/  @!P0 NANOSLEEP.SYNCS 0x989680 ;  /* 0x009896800000895d */ /* 0x004fea0003900000 */
[----:B------:R-:W2:Y:S02]  /*9860*/  @!P0 SYNCS.PHASECHK.TRANS64 P0, [R0+URZ+0x1e0], R2 ;  /* 0x0001e002000085a7 */ /* 0x000ea400080010ff */
[----:B--2---:R-:W-:Y:S05]  /*9870*/  @!P0 BRA `(.L_x_215) ;  /* 0xfffffffc00f08947 */ /* 0x004fea000383ffff */
[----:B------:R-:W-:Y:S05]  /*9880*/  BRA `(.L_x_216) ;  /* 0xffffffc800ac7947 */ /* 0x000fea000383ffff */
.L_x_112:
[----:B-1----:R1:W2:Y:S02]  /*9890*/  SYNCS.PHASECHK.TRANS64.TRYWAIT P1, [R0+URZ+0x1a0], R4 ;  /* 0x0001a004000075a7 */ /* 0x0022a400080211ff */
[----:B--2---:R-:W-:Y:S05]  /*98a0*/  @!P1 NANOSLEEP.SYNCS 0x989680 ;  /* 0x009896800000995d */ /* 0x004fea0003900000 */
[----:B------:R-:W2:Y:S02]  /*98b0*/  @!P1 SYNCS.PHASECHK.TRANS64 P1, [R0+URZ+0x1a0], R4 ;  /* 0x0001a004000095a7 */ /* 0x000ea400080210ff */
[----:B--2---:R-:W-:Y:S05]  /*98c0*/  @!P1 BRA `(.L_x_112) ;  /* 0xfffffffc00f09947 */ /* 0x004fea000383ffff */
[----:B------:R-:W-:Y:S05]  /*98d0*/  BRA `(.L_x_111) ;  /* 0xffffffd800747947 */ /* 0x000fea000383ffff */
.L_x_114:
[----:B--2---:R2:W3:Y:S02]  /*98e0*/  SYNCS.PHASECHK.TRANS64.TRYWAIT P0, [R27+URZ+0x1f0], R3 ;  /* 0x0001f0031b0075a7 */ /* 0x0044e400080011ff */
[----:B---3--:R-:W-:Y:S05]  /*98f0*/  @!P0 NANOSLEEP.SYNCS 0x989680 ;  /* 0x009896800000895d */ /* 0x008fea0003900000 */
[----:B------:R-:W3:Y:S02]  /*9900*/  @!P0 SYNCS.PHASECHK.TRANS64 P0, [R27+URZ+0x1f0], R3 ;  /* 0x0001f0031b0085a7 */ /* 0x000ee400080010ff */
[----:B---3--:R-:W-:Y:S05]  /*9910*/  @!P0 BRA `(.L_x_114) ;  /* 0xfffffffc00f08947 */ /* 0x008fea000383ffff */
[----:B------:R-:W-:Y:S05]  /*9920*/  BRA `(.L_x_113) ;  /* 0xffffffd800c47947 */ /* 0x000fea000383ffff */
.L_x_125:
[----:B-1----:R1:W2:Y:S02]  /*9930*/  SYNCS.PHASECHK.TRANS64.TRYWAIT P0, [R3+URZ+0x1a0], R65 ;  /* 0x0001a041030075a7 */ /* 0x0022a400080011ff */
[----:B--2---:R-:W-:Y:S05]  /*9940*/  @!P0 NANOSLEEP.SYNCS 0x989680 ;  /* 0x009896800000895d */ /* 0x004fea0003900000 */
[----:B------:R-:W2:Y:S02]  /*9950*/  @!P0 SYNCS.PHASECHK.TRANS64 P0, [R3+URZ+0x1a0], R65 ;  /* 0x0001a041030085a7 */ /* 0x000ea400080010ff */
[----:B--2---:R-:W-:Y:S05]  /*9960*/  @!P0 BRA `(.L_x_125) ;  /* 0xfffffffc00f08947 */ /* 0x004fea000383ffff */
[----:B------:R-:W-:Y:S05]  /*9970*/  BRA `(.L_x_124) ;  /* 0xffffffe000e47947 */ /* 0x000fea000383ffff */
        .weak           $__internal_0_$__cuda_sm10x_tcgen05_guardrail_trap_col_being_dealloced_not_returned_by_alloc
        .type           $__internal_0_$__cuda_sm10x_tcgen05_guardrail_trap_col_being_dealloced_not_returned_by_alloc,@function
        .size           $__internal_0_$__cuda_sm10x_tcgen05_guardrail_trap_col_being_dealloced_not_returned_by_alloc,($__internal_1_$__cuda_sm10x_tcgen05_guardrail_trap_phase_invalid_during_alloc - $__internal_0_$__cuda_sm10x_tcgen05_guardrail_trap_col_being_dealloced_not_returned_by_alloc)
$__internal_0_$__cuda_sm10x_tcgen05_guardrail_trap_col_being_dealloced_not_returned_by_alloc:
[----:B------:R-:W-:Y:S05]  /*9980*/  BPT.TRAP 0x1 ;  /* 0x000000040000795c */ /* 0x000fea0000300000 */
[----:B------:R-:W-:-:S04]  /*9990*/  MOV R3, 0x0 ;  /* 0x0000000000037802 */ /* 0x000fc80000000f00 */
[----:B------:R-:W-:Y:S05]  /*99a0*/  RET.REL.NODEC R2 `(_ZN7cutlass13device_kernelINS_4conv6kernel13ConvUniversalINS1_16ConvProblemShapeILNS1_8OperatorE0ELi3EEENS1_10collective14CollectiveConvINS1_47MainloopSm100TmaUmmaWarpSpecializedImplicitGemmILS5_0ELi26ELi3ELi1ELi2EN4cute5tupleIJNSA_1CILi2EEENSC_ILi1EEESE_EEEEENSB_IJNSC_ILi64EEESH_NSB_IJNSC_ILi32EEEEEEEEENS_10bfloat16_tESL_NSA_8TiledMMAINSA_8MMA_AtomIJNSA_20SM100_MMA_F16BF16_SSISL_SL_fLi64ELi64ELNSA_4UMMA5MajorE0ELSQ_0ELNSP_7ScaleInE0ELSR_0EEEEEENSA_6LayoutINSB_IJSE_SE_SE_EEENSB_IJNSC_ILi0EEESW_SW_EEEEENSB_IJNSA_10UnderscoreESZ_SZ_EEEEENS7_6detail27Sm100ImplicitGemmTileTraitsINSA_20SM90_TMA_LOAD_IM2COLENSA_14ComposedLayoutINSA_7SwizzleILi2ELi4ELi3EEENSA_18smem_ptr_flag_bitsILi16EEENSU_INSB_IJNSC_ILi8EEESI_EEENSB_IJSI_SE_EEEEEEEvEENS13_INSA_23SM90_TMA_LOAD_MULTICASTES1E_vEEEENS_8epilogue10collective18CollectiveEpilogueINS1J_23Sm100TmaWarpSpecializedILi3ELi2ELi16ELb1ELb0EEEJSK_NSB_IJNSU_ISH_SE_EENSU_ISI_SE_EEEEESL_NSB_IJNSB_IJllllEEESE_SW_EEESL_S1S_NS1J_6fusion15FusionCallbacksIS1N_NS1T_17LinearCombinationISL_fSL_fLNS_15FloatRoundStyleE2EEESK_S1Q_JEEENSA_5SM1004TMEM4LOAD26SM100_TMEM_LOAD_16dp256b4xES14_S1E_NSA_17SM75_U32x4_LDSM_NENSA_21SM90_TMA_STORE_IM2COLES1E_NSA_17SM90_U32x4_STSM_NENSA_39AutoVectorizingCopyWithAssumedAlignmentILi128EEEEEEvvEEEEvNT_6ParamsE) ;  /* 0xffffff6402947950 */ /* 0x000fea0003c3ffff */
        .weak           $__internal_1_$__cuda_sm10x_tcgen05_guardrail_trap_phase_invalid_during_alloc
        .type           $__internal_1_$__cuda_sm10x_tcgen05_guardrail_trap_phase_invalid_during_alloc,@function
        .size           $__internal_1_$__cuda_sm10x_tcgen05_guardrail_trap_phase_invalid_during_alloc,($__internal_2_$__cuda_sm10x_tcgen05_guardrail_trap_unallocated_columns_being_dealloced - $__internal_1_$__cuda_sm10x_tcgen05_guardrail_trap_phase_invalid_during_alloc)
$__internal_1_$__cuda_sm10x_tcgen05_guardrail_trap_phase_invalid_during_alloc:
[----:B------:R-:W-:Y:S05]  /*99b0*/  BPT.TRAP 0x1 ;  /* 0x000000040000795c */ /* 0x000fea0000300000 */
[----:B------:R-:W-:-:S04]  /*99c0*/  HFMA2 R3, -RZ, RZ, 0, 0 ;  /* 0x00000000ff037431 */ /* 0x000fc800000001ff */
[----:B------:R-:W-:Y:S05]  /*99d0*/  RET.REL.NODEC R2 `(_ZN7cutlass13device_kernelINS_4conv6kernel13ConvUniversalINS1_16ConvProblemShapeILNS1_8OperatorE0ELi3EEENS1_10collective14CollectiveConvINS1_47MainloopSm100TmaUmmaWarpSpecializedImplicitGemmILS5_0ELi26ELi3ELi1ELi2EN4cute5tupleIJNSA_1CILi2EEENSC_ILi1EEESE_EEEEENSB_IJNSC_ILi64EEESH_NSB_IJNSC_ILi32EEEEEEEEENS_10bfloat16_tESL_NSA_8TiledMMAINSA_8MMA_AtomIJNSA_20SM100_MMA_F16BF16_SSISL_SL_fLi64ELi64ELNSA_4UMMA5MajorE0ELSQ_0ELNSP_7ScaleInE0ELSR_0EEEEEENSA_6LayoutINSB_IJSE_SE_SE_EEENSB_IJNSC_ILi0EEESW_SW_EEEEENSB_IJNSA_10UnderscoreESZ_SZ_EEEEENS7_6detail27Sm100ImplicitGemmTileTraitsINSA_20SM90_TMA_LOAD_IM2COLENSA_14ComposedLayoutINSA_7SwizzleILi2ELi4ELi3EEENSA_18smem_ptr_flag_bitsILi16EEENSU_INSB_IJNSC_ILi8EEESI_EEENSB_IJSI_SE_EEEEEEEvEENS13_INSA_23SM90_TMA_LOAD_MULTICASTES1E_vEEEENS_8epilogue10collective18CollectiveEpilogueINS1J_23Sm100TmaWarpSpecializedILi3ELi2ELi16ELb1ELb0EEEJSK_NSB_IJNSU_ISH_SE_EENSU_ISI_SE_EEEEESL_NSB_IJNSB_IJllllEEESE_SW_EEESL_S1S_NS1J_6fusion15FusionCallbacksIS1N_NS1T_17LinearCombinationISL_fSL_fLNS_15FloatRoundStyleE2EEESK_S1Q_JEEENSA_5SM1004TMEM4LOAD26SM100_TMEM_LOAD_16dp256b4xES14_S1E_NSA_17SM75_U32x4_LDSM_NENSA_21SM90_TMA_STORE_IM2COLES1E_NSA_17SM90_U32x4_STSM_NENSA_39AutoVectorizingCopyWithAssumedAlignmentILi128EEEEEEvvEEEEvNT_6ParamsE) ;  /* 0xffffff6402887950 */ /* 0x000fea0003c3ffff */
        .weak           $__internal_2_$__cuda_sm10x_tcgen05_guardrail_trap_unallocated_columns_being_dealloced
        .type           $__internal_2_$__cuda_sm10x_tcgen05_guardrail_trap_unallocated_columns_being_dealloced,@function
        .size           $__internal_2_$__cuda_sm10x_tcgen05_guardrail_trap_unallocated_columns_being_dealloced,(.L_x_218 - $__internal_2_$__cuda_sm10x_tcgen05_guardrail_trap_unallocated_columns_being_dealloced)
$__internal_2_$__cuda_sm10x_tcgen05_guardrail_trap_unallocated_columns_being_dealloced:
[----:B------:R-:W-:Y:S05]  /*99e0*/  BPT.TRAP 0x1 ;  /* 0x000000040000795c */ /* 0x000fea0000300000 */
[----:B------:R-:W-:-:S04]  /*99f0*/  MOV R3, 0x0 ;  /* 0x0000000000037802 */ /* 0x000fc80000000f00 */
[----:B------:R-:W-:Y:S05]  /*9a00*/  RET.REL.NODEC R2 `(_ZN7cutlass13device_kernelINS_4conv6kernel13ConvUniversalINS1_16ConvProblemShapeILNS1_8OperatorE0ELi3EEENS1_10collective14CollectiveConvINS1_47MainloopSm100TmaUmmaWarpSpecializedImplicitGemmILS5_0ELi26ELi3ELi1ELi2EN4cute5tupleIJNSA_1CILi2EEENSC_ILi1EEESE_EEEEENSB_IJNSC_ILi64EEESH_NSB_IJNSC_ILi32EEEEEEEEENS_10bfloat16_tESL_NSA_8TiledMMAINSA_8MMA_AtomIJNSA_20SM100_MMA_F16BF16_SSISL_SL_fLi64ELi64ELNSA_4UMMA5MajorE0ELSQ_0ELNSP_7ScaleInE0ELSR_0EEEEEENSA_6LayoutINSB_IJSE_SE_SE_EEENSB_IJNSC_ILi0EEESW_SW_EEEEENSB_IJNSA_10UnderscoreESZ_SZ_EEEEENS7_6detail27Sm100ImplicitGemmTileTraitsINSA_20SM90_TMA_LOAD_IM2COLENSA_14ComposedLayoutINSA_7SwizzleILi2ELi4ELi3EEENSA_18smem_ptr_flag_bitsILi16EEENSU_INSB_IJNSC_ILi8EEESI_EEENSB_IJSI_SE_EEEEEEEvEENS13_INSA_23SM90_TMA_LOAD_MULTICASTES1E_vEEEENS_8epilogue10collective18CollectiveEpilogueINS1J_23Sm100TmaWarpSpecializedILi3ELi2ELi16ELb1ELb0EEEJSK_NSB_IJNSU_ISH_SE_EENSU_ISI_SE_EEEEESL_NSB_IJNSB_IJllllEEESE_SW_EEESL_S1S_NS1J_6fusion15FusionCallbacksIS1N_NS1T_17LinearCombinationISL_fSL_fLNS_15FloatRoundStyleE2EEESK_S1Q_JEEENSA_5SM1004TMEM4LOAD26SM100_TMEM_LOAD_16dp256b4xES14_S1E_NSA_17SM75_U32x4_LDSM_NENSA_21SM90_TMA_STORE_IM2COLES1E_NSA_17SM90_U32x4_STSM_NENSA_39AutoVectorizingCopyWithAssumedAlignmentILi128EEEEEEvvEEEEvNT_6ParamsE) ;  /* 0xffffff64027c7950 */ /* 0x000fea0003c3ffff */
.L_x_217:
[----:B------:R-:W-:-:S00]  /*9a10*/  BRA `(.L_x_217) ;  /* 0xfffffffc00fc7947 */ /* 0x000fc0000383ffff */
[----:B------:R-:W-:-:S00]  /*9a20*/  NOP ;  /* 0x0000000000007918 */ /* 0x000fc00000000000 */
        /* <DEDUP_REMOVED lines=13> */
.L_x_218:


//--------------------- .nv.global.init           --------------------------
	.section	.nv.global.init,"aw",@progbits
.nv.global.init:
	.type		$str$29,@object
	.size		$str$29,($str$30 - $str$29)
$str$29:
        /*0000*/ 	.byte	0x28, 0x61, 0x64, 0x64, 0x72, 0x65, 0x73, 0x73, 0x20, 0x26, 0x20, 0x6d, 0x61, 0x73, 0x6b, 0x29
        /*0010*/ 	.byte	0x20, 0x3d, 0x3d, 0x20, 0x30, 0x00
	.type		$str$30,@object
	.size		$str$30,($str$28 - $str$30)
$str$30:
        /*0016*/ 	.byte	0x2f, 0x74, 0x6d, 0x70, 0x2f, 0x63, 0x75, 0x74, 0x6c, 0x61, 0x73, 0x73, 0x5f, 0x73, 0x77, 0x65
        /*0026*/ 	.byte	0x65, 0x70, 0x5f, 0x73, 0x72, 0x63, 0x2f, 0x69, 0x6e, 0x63, 0x6c, 0x75, 0x64, 0x65, 0x2f, 0x63
        /*0036*/ 	.byte	0x75, 0x74, 0x65, 0x2f, 0x70, 0x6f, 0x69, 0x6e, 0x74, 0x65, 0x72, 0x5f, 0x66, 0x6c, 0x61, 0x67
        /*0046*/ 	.byte	0x67, 0x65, 0x64, 0x2e, 0x68, 0x70, 0x70, 0x00
	.type		$str$28,@object
	.size		$str$28,($str$27 - $str$28)
$str$28:
        /*004e*/ 	.byte	0x2f, 0x74, 0x6d, 0x70, 0x2f, 0x63, 0x75, 0x74, 0x6c, 0x61, 0x73, 0x73, 0x5f, 0x73, 0x77, 0x65
        /*005e*/ 	.byte	0x65, 0x70, 0x5f, 0x73, 0x72, 0x63, 0x2f, 0x69, 0x6e, 0x63, 0x6c, 0x75, 0x64, 0x65, 0x2f, 0x63
        /*006e*/ 	.byte	0x75, 0x74, 0x65, 0x2f, 0x61, 0x74, 0x6f, 0x6d, 0x2f, 0x63, 0x6f, 0x70, 0x79, 0x5f, 0x74, 0x72
        /*007e*/ 	.byte	0x61, 0x69, 0x74, 0x73, 0x5f, 0x73, 0x6d, 0x31, 0x30, 0x30, 0x2e, 0x68, 0x70, 0x70, 0x00
	.type		$str$27,@object
	.size		$str$27,(__unnamed_1 - $str$27)
$str$27:
        /*008d*/ 	.byte	0x28, 0x28, 0x75, 0x69, 0x6e, 0x74, 0x33, 0x32, 0x5f, 0x74, 0x28, 0x74, 0x68, 0x72, 0x65, 0x61
        /*009d*/ 	.byte	0x64, 0x49, 0x64, 0x78, 0x2e, 0x78, 0x29, 0x20, 0x2f, 0x20, 0x33, 0x32, 0x29, 0x20, 0x25, 0x20
        /*00ad*/ 	.byte	0x34, 0x29, 0x20, 0x3d, 0x3d, 0x20, 0x28, 0x28, 0x28, 0x74, 0x6d, 0x65, 0x6d, 0x5f, 0x61, 0x64
        /*00bd*/ 	.byte	0x64, 0x72, 0x20, 0x3e, 0x3e, 0x20, 0x31, 0x36, 0x29, 0x20, 0x2f, 0x20, 0x33, 0x32, 0x29, 0x20
        /*00cd*/ 	.byte	0x25, 0x20, 0x34, 0x29, 0x00
	.type		__unnamed_1,@object
	.size		__unnamed_1,(__unnamed_2 - __unnamed_1)
__unnamed_1:
        /*00d2*/ 	.byte	0x61, 0x75, 0x74, 0x6f, 0x20, 0x63, 0x75, 0x74, 0x65, 0x3a, 0x3a, 0x61, 0x73, 0x5f, 0x70, 0x6f
        /* <DEDUP_REMOVED lines=24> */
        /*0262*/ 	.byte	0x30, 0x34, 0x38, 0x3e, 0x3e, 0x3e, 0x3e, 0x5d, 0x00
	.type		__unnamed_2,@object
	.size		__unnamed_2,(.L_2 - __unnamed_2)
__unnamed_2:
        /* <DEDUP_REMOVED lines=45> */
        /*053b*/ 	.byte	0x3e, 0x3e, 0x3e, 0x5d, 0x00
.L_2:


//--------------------- .nv.shared._ZN7cutlass13device_kernelINS_4conv6kernel13ConvUniversalINS1_16ConvProblemShapeILNS1_8OperatorE0ELi3EEENS1_10collective14CollectiveConvINS1_47MainloopSm100TmaUmmaWarpSpecializedImplicitGemmILS5_0ELi26ELi3ELi1ELi2EN4cute5tupleIJNSA_1CILi2EEENSC_ILi1EEESE_EEEEENSB_IJNSC_ILi64EEESH_NSB_IJNSC_ILi32EEEEEEEEENS_10bfloat16_tESL_NSA_8TiledMMAINSA_8MMA_AtomIJNSA_20SM100_MMA_F16BF16_SSISL_SL_fLi64ELi64ELNSA_4UMMA5MajorE0ELSQ_0ELNSP_7ScaleInE0ELSR_0EEEEEENSA_6LayoutINSB_IJSE_SE_SE_EEENSB_IJNSC_ILi0EEESW_SW_EEEEENSB_IJNSA_10UnderscoreESZ_SZ_EEEEENS7_6detail27Sm100ImplicitGemmTileTraitsINSA_20SM90_TMA_LOAD_IM2COLENSA_14ComposedLayoutINSA_7SwizzleILi2ELi4ELi3EEENSA_18smem_ptr_flag_bitsILi16EEENSU_INSB_IJNSC_ILi8EEESI_EEENSB_IJSI_SE_EEEEEEEvEENS13_INSA_23SM90_TMA_LOAD_MULTICASTES1E_vEEEENS_8epilogue10collective18CollectiveEpilogueINS1J_23Sm100TmaWarpSpecializedILi3ELi2ELi16ELb1ELb0EEEJSK_NSB_IJNSU_ISH_SE_EENSU_ISI_SE_EEEEESL_NSB_IJNSB_IJllllEEESE_SW_EEESL_S1S_NS1J_6fusion15FusionCallbacksIS1N_NS1T_17LinearCombinationISL_fSL_fLNS_15FloatRoundStyleE2EEESK_S1Q_JEEENSA_5SM1004TMEM4LOAD26SM100_TMEM_LOAD_16dp256b4xES14_S1E_NSA_17SM75_U32x4_LDSM_NENSA_21SM90_TMA_STORE_IM2COLES1E_NSA_17SM90_U32x4_STSM_NENSA_39AutoVectorizingCopyWithAssumedAlignmentILi128EEEEEEvvEEEEvNT_6ParamsE --------------------------
	.section	.nv.shared._ZN7cutlass13device_kernelINS_4conv6kernel13ConvUniversalINS1_16ConvProblemShapeILNS1_8OperatorE0ELi3EEENS1_10collective14CollectiveConvINS1_47MainloopSm100TmaUmmaWarpSpecializedImplicitGemmILS5_0ELi26ELi3ELi1ELi2EN4cute5tupleIJNSA_1CILi2EEENSC_ILi1EEESE_EEEEENSB_IJNSC_ILi64EEESH_NSB_IJNSC_ILi32EEEEEEEEENS_10bfloat16_tESL_NSA_8TiledMMAINSA_8MMA_AtomIJNSA_20SM100_MMA_F16BF16_SSISL_SL_fLi64ELi64ELNSA_4UMMA5MajorE0ELSQ_0ELNSP_7ScaleInE0ELSR_0EEEEEENSA_6LayoutINSB_IJSE_SE_SE_EEENSB_IJNSC_ILi0EEESW_SW_EEEEENSB_IJNSA_10UnderscoreESZ_SZ_EEEEENS7_6detail27Sm100ImplicitGemmTileTraitsINSA_20SM90_TMA_LOAD_IM2COLENSA_14ComposedLayoutINSA_7SwizzleILi2ELi4ELi3EEENSA_18smem_ptr_flag_bitsILi16EEENSU_INSB_IJNSC_ILi8EEESI_EEENSB_IJSI_SE_EEEEEEEvEENS13_INSA_23SM90_TMA_LOAD_MULTICASTES1E_vEEEENS_8epilogue10collective18CollectiveEpilogueINS1J_23Sm100TmaWarpSpecializedILi3ELi2ELi16ELb1ELb0EEEJSK_NSB_IJNSU_ISH_SE_EENSU_ISI_SE_EEEEESL_NSB_IJNSB_IJllllEEESE_SW_EEESL_S1S_NS1J_6fusion15FusionCallbacksIS1N_NS1T_17LinearCombinationISL_fSL_fLNS_15FloatRoundStyleE2EEESK_S1Q_JEEENSA_5SM1004TMEM4LOAD26SM100_TMEM_LOAD_16dp256b4xES14_S1E_NSA_17SM75_U32x4_LDSM_NENSA_21SM90_TMA_STORE_IM2COLES1E_NSA_17SM90_U32x4_STSM_NENSA_39AutoVectorizingCopyWithAssumedAlignmentILi128EEEEEEvvEEEEvNT_6ParamsE,"aw",@nobits
	.sectionflags	@""
	.align	16
	.zero		1024


//--------------------- .nv.shared.reserved.0     --------------------------
	.section	.nv.shared.reserved.0,"aw",@nobits
	.weak		__nv_reservedSMEM_offset_0_alias
	.size		__nv_reservedSMEM_offset_0_alias, 0, 64
	.other		__nv_reservedSMEM_offset_0_alias,@"STO_CUDA_RESERVED_SHARED STV_DEFAULT"
__nv_reservedSMEM_offset_0_alias:
	.zero		0
.nv.shared.reserved.0:
	.zero		64
	.weak		__nv_reservedSMEM_tcgen05_partition
	.type		__nv_reservedSMEM_tcgen05_partition,@object
	.size		__nv_reservedSMEM_tcgen05_partition,(.L_0 - __nv_reservedSMEM_tcgen05_partition)
__nv_reservedSMEM_tcgen05_partition:
	.zero		32
.L_0:


//--------------------- .nv.global                --------------------------
	.section	.nv.global,"aw",@nobits
.nv.global:
	.type		_ZN39_INTERNAL_de94d42c_4_k_cu_2cba1e9c_28064cute1_E,@object
	.size		_ZN39_INTERNAL_de94d42c_4_k_cu_2cba1e9c_28064cute1_E,(_ZN39_INTERNAL_de94d42c_4_k_cu_2cba1e9c_28064cuda3std3__45__cpo6cbeginE - _ZN39_INTERNAL_de94d42c_4_k_cu_2cba1e9c_28064cute1_E)
_ZN39_INTERNAL_de94d42c_4_k_cu_2cba1e9c_28064cute1_E:
	.zero		1
	.type		_ZN39_INTERNAL_de94d42c_4_k_cu_2cba1e9c_28064cuda3std3__45__cpo6cbeginE,@object
	.size		_ZN39_INTERNAL_de94d42c_4_k_cu_2cba1e9c_28064cuda3std3__45__cpo6cbeginE,(_ZN39_INTERNAL_de94d42c_4_k_cu_2cba1e9c_28064cuda3std3__48in_placeE - _ZN39_INTERNAL_de94d42c_4_k_cu_2cba1e9c_28064cuda3std3__45__cpo6cbeginE)
_ZN39_INTERNAL_de94d42c_4_k_cu_2cba1e9c_28064cuda3std3__45__cpo6cbeginE:
	.zero		1
	.type		_ZN39_INTERNAL_de94d42c_4_k_cu_2cba1e9c_28064cuda3std3__48in_placeE,@object
	.size		_ZN39_INTERNAL_de94d42c_4_k_cu_2cba1e9c_28064cuda3std3__48in_placeE,(_ZN39_INTERNAL_de94d42c_4_k_cu_2cba1e9c_28064cuda3std6ranges3__45__cpo9iter_moveE - _ZN39_INTERNAL_de94d42c_4_k_cu_2cba1e9c_28064cuda3std3__48in_placeE)
_ZN39_INTERNAL_de94d42c_4_k_cu_2cba1e9c_28064cuda3std3__48in_placeE:
	.zero		1
	.type		_ZN39_INTERNAL_de94d42c_4_k_cu_2cba1e9c_28064cuda3std6ranges3__45__cpo9iter_moveE,@object
	.size		_ZN39_INTERNAL_de94d42c_4_k_cu_2cba1e9c_28064cuda3std6ranges3__45__cpo9iter_moveE,(_ZN39_INTERNAL_de94d42c_4_k_cu_2cba1e9c_28064cuda3std3__45__cpo5beginE - _ZN39_INTERNAL_de94d42c_4_k_cu_2cba1e9c_28064cuda3std6ranges3__45__cpo9iter_moveE)
_ZN39_INTERNAL_de94d42c_4_k_cu_2cba1e9c_28064cuda3std6ranges3__45__cpo9iter_moveE:
	.zero		1
	.type		_ZN39_INTERNAL_de94d42c_4_k_cu_2cba1e9c_28064cuda3std3__45__cpo5beginE,@object
	.size		_ZN39_INTERNAL_de94d42c_4_k_cu_2cba1e9c_28064cuda3std3__45__cpo5beginE,(_ZN39_INTERNAL_de94d42c_4_k_cu_2cba1e9c_28064cuda3std3__441_GLOBAL__N__de94d42c_4_k_cu_2cba1e9c_28066ignoreE - _ZN39_INTERNAL_de94d42c_4_k_cu_2cba1e9c_28064cuda3std3__45__cpo5beginE)
_ZN39_INTERNAL_de94d42c_4_k_cu_2cba1e9c_28064cuda3std3__45__cpo5beginE:
	.zero		1
	.type		_ZN39_INTERNAL_de94d42c_4_k_cu_2cba1e9c_28064cuda3std3__441_GLOBAL__N__de94d42c_4_k_cu_2cba1e9c_28066ignoreE,@object
	.size		_ZN39_INTERNAL_de94d42c_4_k_cu_2cba1e9c_28064cuda3std3__441_GLOBAL__N__de94d42c_4_k_cu_2cba1e9c_28066ignoreE,(_ZN39_INTERNAL_de94d42c_4_k_cu_2cba1e9c_28064cute7productE - _ZN39_INTERNAL_de94d42c_4_k_cu_2cba1e9c_28064cuda3std3__441_GLOBAL__N__de94d42c_4_k_cu_2cba1e9c_28066ignoreE)
_ZN39_INTERNAL_de94d42c_4_k_cu_2cba1e9c_28064cuda3std3__441_GLOBAL__N__de94d42c_4_k_cu_2cba1e9c_28066ignoreE:
	.zero		1
	.type		_ZN39_INTERNAL_de94d42c_4_k_cu_2cba1e9c_28064cute7productE,@object
	.size		_ZN39_INTERNAL_de94d42c_4_k_cu_2cba1e9c_28064cute7productE,(_ZN39_INTERNAL_de94d42c_4_k_cu_2cba1e9c_28064cuda3std3__45__cpo3endE - _ZN39_INTERNAL_de94d42c_4_k_cu_2cba1e9c_28064cute7productE)
_ZN39_INTERNAL_de94d42c_4_k_cu_2cba1e9c_28064cute7productE:
	.zero		1
	.type		_ZN39_INTERNAL_de94d42c_4_k_cu_2cba1e9c_28064cuda3std3__45__cpo3endE,@object
	.size		_ZN39_INTERNAL_de94d42c_4_k_cu_2cba1e9c_28064cuda3std3__45__cpo3endE,(_ZN39_INTERNAL_de94d42c_4_k_cu_2cba1e9c_28064cuda3std3__419piecewise_constructE - _ZN39_INTERNAL_de94d42c_4_k_cu_2cba1e9c_28064cuda3std3__45__cpo3endE)
_ZN39_INTERNAL_de94d42c_4_k_cu_2cba1e9c_28064cuda3std3__45__cpo3endE:
	.zero		1
	.type		_ZN39_INTERNAL_de94d42c_4_k_cu_2cba1e9c_28064cuda3std3__419piecewise_constructE,@object
	.size		_ZN39_INTERNAL_de94d42c_4_k_cu_2cba1e9c_28064cuda3std3__419piecewise_constructE,(_ZN39_INTERNAL_de94d42c_4_k_cu_2cba1e9c_28064cuda3std3__45__cpo4cendE - _ZN39_INTERNAL_de94d42c_4_k_cu_2cba1e9c_28064cuda3std3__419piecewise_constructE)
_ZN39_INTERNAL_de94d42c_4_k_cu_2cba1e9c_28064cuda3std3__419piecewise_constructE:
	.zero		1
	.type		_ZN39_INTERNAL_de94d42c_4_k_cu_2cba1e9c_28064cuda3std3__45__cpo4cendE,@object
	.size		_ZN39_INTERNAL_de94d42c_4_k_cu_2cba1e9c_28064cuda3std3__45__cpo4cendE,(_ZN39_INTERNAL_de94d42c_4_k_cu_2cba1e9c_28064cuda3std6ranges3__45__cpo4swapE - _ZN39_INTERNAL_de94d42c_4_k_cu_2cba1e9c_28064cuda3std3__45__cpo4cendE)
_ZN39_INTERNAL_de94d42c_4_k_cu_2cba1e9c_28064cuda3std3__45__cpo4cendE:
	.zero		1
	.type		_ZN39_INTERNAL_de94d42c_4_k_cu_2cba1e9c_28064cuda3std6ranges3__45__cpo4swapE,@object
	.size		_ZN39_INTERNAL_de94d42c_4_k_cu_2cba1e9c_28064cuda3std6ranges3__45__cpo4swapE,(.L_10 - _ZN39_INTERNAL_de94d42c_4_k_cu_2cba1e9c_28064cuda3std6ranges3__45__cpo4swapE)
_ZN39_INTERNAL_de94d42c_4_k_cu_2cba1e9c_28064cuda3std6ranges3__45__cpo4swapE:
	.zero		1
.L_10:


//--------------------- .nv.constant0._ZN7cutlass13device_kernelINS_4conv6kernel13ConvUniversalINS1_16ConvProblemShapeILNS1_8OperatorE0ELi3EEENS1_10collective14CollectiveConvINS1_47MainloopSm100TmaUmmaWarpSpecializedImplicitGemmILS5_0ELi26ELi3ELi1ELi2EN4cute5tupleIJNSA_1CILi2EEENSC_ILi1EEESE_EEEEENSB_IJNSC_ILi64EEESH_NSB_IJNSC_ILi32EEEEEEEEENS_10bfloat16_tESL_NSA_8TiledMMAINSA_8MMA_AtomIJNSA_20SM100_MMA_F16BF16_SSISL_SL_fLi64ELi64ELNSA_4UMMA5MajorE0ELSQ_0ELNSP_7ScaleInE0ELSR_0EEEEEENSA_6LayoutINSB_IJSE_SE_SE_EEENSB_IJNSC_ILi0EEESW_SW_EEEEENSB_IJNSA_10UnderscoreESZ_SZ_EEEEENS7_6detail27Sm100ImplicitGemmTileTraitsINSA_20SM90_TMA_LOAD_IM2COLENSA_14ComposedLayoutINSA_7SwizzleILi2ELi4ELi3EEENSA_18smem_ptr_flag_bitsILi16EEENSU_INSB_IJNSC_ILi8EEESI_EEENSB_IJSI_SE_EEEEEEEvEENS13_INSA_23SM90_TMA_LOAD_MULTICASTES1E_vEEEENS_8epilogue10collective18CollectiveEpilogueINS1J_23Sm100TmaWarpSpecializedILi3ELi2ELi16ELb1ELb0EEEJSK_NSB_IJNSU_ISH_SE_EENSU_ISI_SE_EEEEESL_NSB_IJNSB_IJllllEEESE_SW_EEESL_S1S_NS1J_6fusion15FusionCallbacksIS1N_NS1T_17LinearCombinationISL_fSL_fLNS_15FloatRoundStyleE2EEESK_S1Q_JEEENSA_5SM1004TMEM4LOAD26SM100_TMEM_LOAD_16dp256b4xES14_S1E_NSA_17SM75_U32x4_LDSM_NENSA_21SM90_TMA_STORE_IM2COLES1E_NSA_17SM90_U32x4_STSM_NENSA_39AutoVectorizingCopyWithAssumedAlignmentILi128EEEEEEvvEEEEvNT_6ParamsE --------------------------
	.section	.nv.constant0._ZN7cutlass13device_kernelINS_4conv6kernel13ConvUniversalINS1_16ConvProblemShapeILNS1_8OperatorE0ELi3EEENS1_10collective14CollectiveConvINS1_47MainloopSm100TmaUmmaWarpSpecializedImplicitGemmILS5_0ELi26ELi3ELi1ELi2EN4cute5tupleIJNSA_1CILi2EEENSC_ILi1EEESE_EEEEENSB_IJNSC_ILi64EEESH_NSB_IJNSC_ILi32EEEEEEEEENS_10bfloat16_tESL_NSA_8TiledMMAINSA_8MMA_AtomIJNSA_20SM100_MMA_F16BF16_SSISL_SL_fLi64ELi64ELNSA_4UMMA5MajorE0ELSQ_0ELNSP_7ScaleInE0ELSR_0EEEEEENSA_6LayoutINSB_IJSE_SE_SE_EEENSB_IJNSC_ILi0EEESW_SW_EEEEENSB_IJNSA_10UnderscoreESZ_SZ_EEEEENS7_6detail27Sm100ImplicitGemmTileTraitsINSA_20SM90_TMA_LOAD_IM2COLENSA_14ComposedLayoutINSA_7SwizzleILi2ELi4ELi3EEENSA_18smem_ptr_flag_bitsILi16EEENSU_INSB_IJNSC_ILi8EEESI_EEENSB_IJSI_SE_EEEEEEEvEENS13_INSA_23SM90_TMA_LOAD_MULTICASTES1E_vEEEENS_8epilogue10collective18CollectiveEpilogueINS1J_23Sm100TmaWarpSpecializedILi3ELi2ELi16ELb1ELb0EEEJSK_NSB_IJNSU_ISH_SE_EENSU_ISI_SE_EEEEESL_NSB_IJNSB_IJllllEEESE_SW_EEESL_S1S_NS1J_6fusion15FusionCallbacksIS1N_NS1T_17LinearCombinationISL_fSL_fLNS_15FloatRoundStyleE2EEESK_S1Q_JEEENSA_5SM1004TMEM4LOAD26SM100_TMEM_LOAD_16dp256b4xES14_S1E_NSA_17SM75_U32x4_LDSM_NENSA_21SM90_TMA_STORE_IM2COLES1E_NSA_17SM90_U32x4_STSM_NENSA_39AutoVectorizingCopyWithAssumedAlignmentILi128EEEEEEvvEEEEvNT_6ParamsE,"a",@progbits
	.sectionflags	@""
	.align	4
.nv.constant0._ZN7cutlass13device_kernelINS_4conv6kernel13ConvUniversalINS1_16ConvProblemShapeILNS1_8OperatorE0ELi3EEENS1_10collective14CollectiveConvINS1_47MainloopSm100TmaUmmaWarpSpecializedImplicitGemmILS5_0ELi26ELi3ELi1ELi2EN4cute5tupleIJNSA_1CILi2EEENSC_ILi1EEESE_EEEEENSB_IJNSC_ILi64EEESH_NSB_IJNSC_ILi32EEEEEEEEENS_10bfloat16_tESL_NSA_8TiledMMAINSA_8MMA_AtomIJNSA_20SM100_MMA_F16BF16_SSISL_SL_fLi64ELi64ELNSA_4UMMA5MajorE0ELSQ_0ELNSP_7ScaleInE0ELSR_0EEEEEENSA_6LayoutINSB_IJSE_SE_SE_EEENSB_IJNSC_ILi0EEESW_SW_EEEEENSB_IJNSA_10UnderscoreESZ_SZ_EEEEENS7_6detail27Sm100ImplicitGemmTileTraitsINSA_20SM90_TMA_LOAD_IM2COLENSA_14ComposedLayoutINSA_7SwizzleILi2ELi4ELi3EEENSA_18smem_ptr_flag_bitsILi16EEENSU_INSB_IJNSC_ILi8EEESI_EEENSB_IJSI_SE_EEEEEEEvEENS13_INSA_23SM90_TMA_LOAD_MULTICASTES1E_vEEEENS_8epilogue10collective18CollectiveEpilogueINS1J_23Sm100TmaWarpSpecializedILi3ELi2ELi16ELb1ELb0EEEJSK_NSB_IJNSU_ISH_SE_EENSU_ISI_SE_EEEEESL_NSB_IJNSB_IJllllEEESE_SW_EEESL_S1S_NS1J_6fusion15FusionCallbacksIS1N_NS1T_17LinearCombinationISL_fSL_fLNS_15FloatRoundStyleE2EEESK_S1Q_JEEENSA_5SM1004TMEM4LOAD26SM100_TMEM_LOAD_16dp256b4xES14_S1E_NSA_17SM75_U32x4_LDSM_NENSA_21SM90_TMA_STORE_IM2COLES1E_NSA_17SM90_U32x4_STSM_NENSA_39AutoVectorizingCopyWithAssumedAlignmentILi128EEEEEEvvEEEEvNT_6ParamsE:
	.zero		3200


//--------------------- SYMBOLS --------------------------

	.type		.nv.reservedSmem.offset0,@object
	.size		.nv.reservedSmem.offset0,0x4
	.type		.nv.reservedSmem.cap,@object
	.size		.nv.reservedSmem.cap,0x4
	.type		__assertfail,@function
